//
// Generated by NVIDIA NVVM Compiler
//
// Compiler Build ID: CL-36424714
// Cuda compilation tools, release 13.0, V13.0.88
// Based on NVVM 20.0.0
//

.version 9.0
.target sm_100
.address_size 64

	// .globl	_Z13softmaxKernelIfEvPKT_PS0_ii
.extern .func  (.param .b32 func_retval0) vprintf
(
	.param .b64 vprintf_param_0,
	.param .b64 vprintf_param_1
)
;
// _ZZ11blockReduceIfLi1EET_PKS0_iE4smem has been demoted
// _ZZ11blockReduceIfLi0EET_PKS0_iE4smem has been demoted
.global .align 1 .b8 $str[22] = {114, 32, 61, 32, 37, 100, 44, 32, 115, 109, 101, 109, 91, 48, 93, 32, 61, 32, 37, 102, 10};
.global .align 1 .b8 $str$1[24] = {99, 117, 100, 97, 32, 114, 32, 61, 32, 37, 100, 32, 120, 95, 109, 97, 120, 32, 61, 32, 37, 102, 10};
.global .align 1 .b8 $str$2[24] = {99, 117, 100, 97, 32, 114, 32, 61, 32, 37, 100, 32, 101, 95, 115, 117, 109, 32, 61, 32, 37, 102, 10};

.visible .entry _Z13softmaxKernelIfEvPKT_PS0_ii(
	.param .u64 .ptr .align 1 _Z13softmaxKernelIfEvPKT_PS0_ii_param_0,
	.param .u64 .ptr .align 1 _Z13softmaxKernelIfEvPKT_PS0_ii_param_1,
	.param .u32 _Z13softmaxKernelIfEvPKT_PS0_ii_param_2,
	.param .u32 _Z13softmaxKernelIfEvPKT_PS0_ii_param_3
)
{
	.local .align 16 .b8 	__local_depot0[32];
	.reg .b64 	%SP;
	.reg .b64 	%SPL;
	.reg .pred 	%p<34>;
	.reg .b32 	%r<102>;
	.reg .b32 	%f<58>;
	.reg .b64 	%rd<35>;
	.reg .b64 	%fd<5>;
	// demoted variable
	.shared .align 4 .b8 _ZZ11blockReduceIfLi1EET_PKS0_iE4smem[4096];
	// demoted variable
	.shared .align 4 .b8 _ZZ11blockReduceIfLi0EET_PKS0_iE4smem[4096];
	mov.u64 	%SPL, __local_depot0;
	cvta.local.u64 	%SP, %SPL;
	ld.param.u64 	%rd8, [_Z13softmaxKernelIfEvPKT_PS0_ii_param_0];
	ld.param.u64 	%rd9, [_Z13softmaxKernelIfEvPKT_PS0_ii_param_1];
	ld.param.u32 	%r24, [_Z13softmaxKernelIfEvPKT_PS0_ii_param_3];
	cvta.to.global.u64 	%rd1, %rd9;
	cvta.to.global.u64 	%rd2, %rd8;
	add.u64 	%rd10, %SP, 16;
	add.u64 	%rd3, %SPL, 16;
	mov.u32 	%r1, %ctaid.x;
	mul.lo.s32 	%r25, %r24, %r1;
	cvt.s64.s32 	%rd4, %r25;
	add.s32 	%r2, %r24, 1023;
	mov.u32 	%r3, %tid.x;
	setp.lt.s32 	%p1, %r24, 1;
	mov.f32 	%f55, 0f00000000;
	@%p1 bra 	$L__BB0_14;
	add.u64 	%rd11, %SP, 0;
	add.u64 	%rd5, %SPL, 0;
	shr.s32 	%r27, %r2, 31;
	shr.u32 	%r28, %r27, 22;
	add.s32 	%r29, %r2, %r28;
	shr.s32 	%r30, %r29, 10;
	shl.b32 	%r31, %r3, 2;
	mov.u32 	%r32, _ZZ11blockReduceIfLi1EET_PKS0_iE4smem;
	add.s32 	%r4, %r32, %r31;
	max.s32 	%r5, %r30, 1;
	mov.f32 	%f55, 0f00000000;
	mov.b32 	%r98, 0;
	mov.u64 	%rd16, $str;
$L__BB0_2:
	shl.b32 	%r7, %r98, 10;
	or.b32  	%r8, %r7, %r3;
	setp.ge.s32 	%p2, %r8, %r24;
	@%p2 bra 	$L__BB0_4;
	cvt.u64.u32 	%rd12, %r8;
	add.s64 	%rd13, %rd12, %rd4;
	shl.b64 	%rd14, %rd13, 2;
	add.s64 	%rd15, %rd2, %rd14;
	ld.global.nc.f32 	%f12, [%rd15];
	st.shared.f32 	[%r4], %f12;
$L__BB0_4:
	sub.s32 	%r33, %r24, %r7;
	min.s32 	%r9, %r33, 1024;
	bar.sync 	0;
	setp.lt.s32 	%p3, %r33, 2;
	@%p3 bra 	$L__BB0_11;
	mov.b32 	%r99, 1;
$L__BB0_6:
	mul.lo.s32 	%r35, %r99, %r3;
	setp.ge.s32 	%p4, %r35, %r9;
	@%p4 bra 	$L__BB0_10;
	mov.pred 	%p5, -1;
	mov.b32 	%r36, -1;
	vote.sync.ballot.b32 	%r37, %p5, %r36;
	ld.shared.f32 	%f13, [%r4];
	mov.b32 	%r38, %f13;
	shfl.sync.down.b32	%r39|%p7, %r38, 16, 31, %r37;
	mov.b32 	%f14, %r39;
	max.f32 	%f15, %f13, %f14;
	mov.b32 	%r40, %f15;
	shfl.sync.down.b32	%r41|%p8, %r40, 8, 31, %r37;
	mov.b32 	%f16, %r41;
	max.f32 	%f17, %f15, %f16;
	mov.b32 	%r42, %f17;
	shfl.sync.down.b32	%r43|%p9, %r42, 4, 31, %r37;
	mov.b32 	%f18, %r43;
	max.f32 	%f19, %f17, %f18;
	mov.b32 	%r44, %f19;
	shfl.sync.down.b32	%r45|%p10, %r44, 2, 31, %r37;
	mov.b32 	%f20, %r45;
	max.f32 	%f21, %f19, %f20;
	mov.b32 	%r46, %f21;
	shfl.sync.down.b32	%r47|%p11, %r46, 1, 31, %r37;
	mov.b32 	%f22, %r47;
	max.f32 	%f2, %f21, %f22;
	bar.warp.sync 	-1;
	shl.b32 	%r11, %r99, 5;
	add.s32 	%r48, %r11, -1;
	and.b32  	%r49, %r48, %r3;
	setp.ne.s32 	%p12, %r49, 0;
	@%p12 bra 	$L__BB0_9;
	not.b32 	%r51, %r11;
	and.b32  	%r52, %r51, %r48;
	popc.b32 	%r53, %r52;
	shr.u32 	%r54, %r3, %r53;
	shl.b32 	%r55, %r54, 2;
	add.s32 	%r57, %r32, %r55;
	st.shared.f32 	[%r57], %f2;
$L__BB0_9:
	bar.warp.sync 	-1;
$L__BB0_10:
	shl.b32 	%r99, %r99, 5;
	setp.lt.s32 	%p13, %r99, %r9;
	@%p13 bra 	$L__BB0_6;
$L__BB0_11:
	setp.ne.s32 	%p14, %r3, 0;
	@%p14 bra 	$L__BB0_13;
	ld.shared.f32 	%f23, [_ZZ11blockReduceIfLi1EET_PKS0_iE4smem];
	cvt.f64.f32 	%fd1, %f23;
	st.local.u32 	[%rd5], %r1;
	st.local.f64 	[%rd5+8], %fd1;
	cvta.global.u64 	%rd17, %rd16;
	{ // callseq 0, 0
	.param .b64 param0;
	st.param.b64 	[param0], %rd17;
	.param .b64 param1;
	st.param.b64 	[param1], %rd11;
	.param .b32 retval0;
	call.uni (retval0), 
	vprintf, 
	(
	param0, 
	param1
	);
	ld.param.b32 	%r58, [retval0];
	} // callseq 0
$L__BB0_13:
	bar.sync 	0;
	ld.shared.f32 	%f24, [_ZZ11blockReduceIfLi1EET_PKS0_iE4smem];
	add.f32 	%f55, %f55, %f24;
	add.s32 	%r98, %r98, 1;
	setp.ne.s32 	%p15, %r98, %r5;
	@%p15 bra 	$L__BB0_2;
$L__BB0_14:
	setp.ge.s32 	%p16, %r3, %r24;
	@%p16 bra 	$L__BB0_34;
	setp.ne.s32 	%p17, %r3, 0;
	@%p17 bra 	$L__BB0_17;
	cvt.f64.f32 	%fd2, %f55;
	st.local.u32 	[%rd3], %r1;
	st.local.f64 	[%rd3+8], %fd2;
	mov.u64 	%rd19, $str$1;
	cvta.global.u64 	%rd20, %rd19;
	{ // callseq 1, 0
	.param .b64 param0;
	st.param.b64 	[param0], %rd20;
	.param .b64 param1;
	st.param.b64 	[param1], %rd10;
	.param .b32 retval0;
	call.uni (retval0), 
	vprintf, 
	(
	param0, 
	param1
	);
	ld.param.b32 	%r60, [retval0];
	} // callseq 1
$L__BB0_17:
	cvt.u32.u64 	%r62, %rd4;
	add.s32 	%r63, %r62, %r3;
	mul.wide.s32 	%rd22, %r63, 4;
	add.s64 	%rd23, %rd2, %rd22;
	ld.global.nc.f32 	%f26, [%rd23];
	sub.f32 	%f27, %f26, %f55;
	fma.rn.f32 	%f28, %f27, 0f3BBB989D, 0f3F000000;
	cvt.sat.f32.f32 	%f29, %f28;
	mov.f32 	%f30, 0f4B400001;
	mov.f32 	%f31, 0f437C0000;
	fma.rm.f32 	%f32, %f29, %f31, %f30;
	add.f32 	%f33, %f32, 0fCB40007F;
	neg.f32 	%f34, %f33;
	fma.rn.f32 	%f35, %f27, 0f3FB8AA3B, %f34;
	fma.rn.f32 	%f36, %f27, 0f32A57060, %f35;
	mov.b32 	%r64, %f32;
	shl.b32 	%r65, %r64, 23;
	mov.b32 	%f37, %r65;
	ex2.approx.ftz.f32 	%f38, %f36;
	mul.f32 	%f5, %f38, %f37;
	add.s64 	%rd6, %rd1, %rd22;
	st.global.f32 	[%rd6], %f5;
	bar.sync 	0;
	setp.lt.u32 	%p18, %r2, 1024;
	mov.f32 	%f57, 0f00000000;
	@%p18 bra 	$L__BB0_31;
	add.u64 	%rd24, %SP, 0;
	add.u64 	%rd7, %SPL, 0;
	shl.b32 	%r67, %r3, 2;
	mov.u32 	%r68, _ZZ11blockReduceIfLi0EET_PKS0_iE4smem;
	add.s32 	%r14, %r68, %r67;
	shr.u32 	%r15, %r2, 10;
	mov.f32 	%f57, 0f00000000;
	mov.b32 	%r100, 0;
$L__BB0_19:
	shl.b32 	%r17, %r100, 10;
	or.b32  	%r18, %r17, %r3;
	setp.ge.s32 	%p19, %r18, %r24;
	@%p19 bra 	$L__BB0_21;
	cvt.u64.u32 	%rd25, %r18;
	add.s64 	%rd26, %rd25, %rd4;
	shl.b64 	%rd27, %rd26, 2;
	add.s64 	%rd28, %rd1, %rd27;
	ld.global.f32 	%f40, [%rd28];
	st.shared.f32 	[%r14], %f40;
$L__BB0_21:
	sub.s32 	%r69, %r24, %r17;
	min.s32 	%r19, %r69, 1024;
	bar.sync 	0;
	setp.lt.s32 	%p20, %r69, 2;
	@%p20 bra 	$L__BB0_28;
	mov.b32 	%r101, 1;
$L__BB0_23:
	mul.lo.s32 	%r71, %r101, %r3;
	setp.ge.s32 	%p21, %r71, %r19;
	@%p21 bra 	$L__BB0_27;
	mov.pred 	%p22, -1;
	mov.b32 	%r72, -1;
	vote.sync.ballot.b32 	%r73, %p22, %r72;
	ld.shared.f32 	%f41, [%r14];
	mov.b32 	%r74, %f41;
	shfl.sync.down.b32	%r75|%p24, %r74, 16, 31, %r73;
	mov.b32 	%f42, %r75;
	add.f32 	%f43, %f41, %f42;
	mov.b32 	%r76, %f43;
	shfl.sync.down.b32	%r77|%p25, %r76, 8, 31, %r73;
	mov.b32 	%f44, %r77;
	add.f32 	%f45, %f43, %f44;
	mov.b32 	%r78, %f45;
	shfl.sync.down.b32	%r79|%p26, %r78, 4, 31, %r73;
	mov.b32 	%f46, %r79;
	add.f32 	%f47, %f45, %f46;
	mov.b32 	%r80, %f47;
	shfl.sync.down.b32	%r81|%p27, %r80, 2, 31, %r73;
	mov.b32 	%f48, %r81;
	add.f32 	%f49, %f47, %f48;
	mov.b32 	%r82, %f49;
	shfl.sync.down.b32	%r83|%p28, %r82, 1, 31, %r73;
	mov.b32 	%f50, %r83;
	add.f32 	%f7, %f49, %f50;
	bar.warp.sync 	-1;
	shl.b32 	%r21, %r101, 5;
	add.s32 	%r84, %r21, -1;
	and.b32  	%r85, %r84, %r3;
	setp.ne.s32 	%p29, %r85, 0;
	@%p29 bra 	$L__BB0_26;
	not.b32 	%r87, %r21;
	and.b32  	%r88, %r87, %r84;
	popc.b32 	%r89, %r88;
	shr.u32 	%r90, %r3, %r89;
	shl.b32 	%r91, %r90, 2;
	add.s32 	%r93, %r68, %r91;
	st.shared.f32 	[%r93], %f7;
$L__BB0_26:
	bar.warp.sync 	-1;
$L__BB0_27:
	shl.b32 	%r101, %r101, 5;
	setp.lt.s32 	%p30, %r101, %r19;
	@%p30 bra 	$L__BB0_23;
$L__BB0_28:
	setp.ne.s32 	%p31, %r3, 0;
	@%p31 bra 	$L__BB0_30;
	ld.shared.f32 	%f51, [_ZZ11blockReduceIfLi0EET_PKS0_iE4smem];
	cvt.f64.f32 	%fd3, %f51;
	st.local.u32 	[%rd7], %r1;
	st.local.f64 	[%rd7+8], %fd3;
	mov.u64 	%rd29, $str;
	cvta.global.u64 	%rd30, %rd29;
	{ // callseq 2, 0
	.param .b64 param0;
	st.param.b64 	[param0], %rd30;
	.param .b64 param1;
	st.param.b64 	[param1], %rd24;
	.param .b32 retval0;
	call.uni (retval0), 
	vprintf, 
	(
	param0, 
	param1
	);
	ld.param.b32 	%r94, [retval0];
	} // callseq 2
$L__BB0_30:
	bar.sync 	0;
	ld.shared.f32 	%f52, [_ZZ11blockReduceIfLi0EET_PKS0_iE4smem];
	add.f32 	%f57, %f57, %f52;
	add.s32 	%r100, %r100, 1;
	setp.ne.s32 	%p32, %r100, %r15;
	@%p32 bra 	$L__BB0_19;
$L__BB0_31:
	setp.ne.s32 	%p33, %r3, 0;
	@%p33 bra 	$L__BB0_33;
	cvt.f64.f32 	%fd4, %f57;
	st.local.u32 	[%rd3], %r1;
	st.local.f64 	[%rd3+8], %fd4;
	mov.u64 	%rd32, $str$2;
	cvta.global.u64 	%rd33, %rd32;
	{ // callseq 3, 0
	.param .b64 param0;
	st.param.b64 	[param0], %rd33;
	.param .b64 param1;
	st.param.b64 	[param1], %rd10;
	.param .b32 retval0;
	call.uni (retval0), 
	vprintf, 
	(
	param0, 
	param1
	);
	ld.param.b32 	%r96, [retval0];
	} // callseq 3
$L__BB0_33:
	bar.sync 	0;
	div.rn.f32 	%f53, %f5, %f57;
	st.global.f32 	[%rd6], %f53;
$L__BB0_34:
	ret;

}


// ===== COMPILED SASS (sm_100) =====

	.target	sm_100

	.elftype	@"ET_EXEC"


//--------------------- .note.nv.tkinfo           --------------------------
	.section	.note.nv.tkinfo,"",@"SHT_NOTE"
	.sectionflags	@"SHF_NOTE_NV_TKINFO"
	.tkinfo
        /*0018*/ 	.word	0x00000002
        /*0030*/ 	.string	""
        /*0030*/ 	.string	"ptxas"
        /*0030*/ 	.string	"Cuda compilation tools, release 13.0, V13.0.88"
        /*0030*/ 	.string	"Build cuda_13.0.r13.0/compiler.36424714_0"
        /*0030*/ 	.string	"-arch sm_100 -m 64 "



//--------------------- .note.nv.cuinfo           --------------------------
	.section	.note.nv.cuinfo,"",@"SHT_NOTE"
	.sectionflags	@"SHF_NOTE_NV_CUINFO"
        /*0018*/ 	.short	0x0002
        /*001a*/ 	.short	0x0064
        /*001c*/ 	.short	0x0082
	.zero		2


//--------------------- .nv.info                  --------------------------
	.section	.nv.info,"",@"SHT_CUDA_INFO"
	.align	4


	//----- nvinfo : EIATTR_REGCOUNT
	.align		4
        /*0000*/ 	.byte	0x04, 0x2f
        /*0002*/ 	.short	(.L_4 - .L_3)
	.align		4
.L_3:
        /*0004*/ 	.word	index@(_Z13softmaxKernelIfEvPKT_PS0_ii)
        /*0008*/ 	.word	0x00000019


	//----- nvinfo : EIATTR_FRAME_SIZE
	.align		4
.L_4:
        /*000c*/ 	.byte	0x04, 0x11
        /*000e*/ 	.short	(.L_6 - .L_5)
	.align		4
.L_5:
        /*0010*/ 	.word	index@($__internal_0_$__cuda_sm3x_div_rn_noftz_f32_slowpath)
        /*0014*/ 	.word	0x00000020


	//----- nvinfo : EIATTR_FRAME_SIZE
	.align		4
.L_6:
        /*0018*/ 	.byte	0x04, 0x11
        /*001a*/ 	.short	(.L_8 - .L_7)
	.align		4
.L_7:
        /*001c*/ 	.word	index@(_Z13softmaxKernelIfEvPKT_PS0_ii)
        /*0020*/ 	.word	0x00000020


	//----- nvinfo : EIATTR_MIN_STACK_SIZE
	.align		4
.L_8:
        /*0024*/ 	.byte	0x04, 0x12
        /*0026*/ 	.short	(.L_10 - .L_9)
	.align		4
.L_9:
        /*0028*/ 	.word	index@(_Z13softmaxKernelIfEvPKT_PS0_ii)
        /*002c*/ 	.word	0x00000020
.L_10:


//--------------------- .nv.compat                --------------------------
	.section	.nv.compat,"",@"SHT_CUDA_COMPAT_INFO"
	.align	4
        /*0000*/ 	.byte	0x02, 0x09, 0x00, 0x00, 0x02, 0x02, 0x01, 0x00, 0x02, 0x05, 0x05, 0x00, 0x03, 0x07, 0x01, 0x01
        /*0010*/ 	.byte	0x02, 0x03, 0x00, 0x00, 0x02, 0x06, 0x01, 0x00, 0x04, 0x0b, 0x08, 0x00, 0x01, 0x00, 0x00, 0x00
        /*0020*/ 	.byte	0x00, 0x00, 0x00, 0x00


//--------------------- .nv.info._Z13softmaxKernelIfEvPKT_PS0_ii --------------------------
	.section	.nv.info._Z13softmaxKernelIfEvPKT_PS0_ii,"",@"SHT_CUDA_INFO"
	.sectionflags	@""
	.align	4


	//----- nvinfo : EIATTR_CUDA_API_VERSION
	.align		4
        /*0000*/ 	.byte	0x04, 0x37
        /*0002*/ 	.short	(.L_12 - .L_11)
.L_11:
        /*0004*/ 	.word	0x00000082


	//----- nvinfo : EIATTR_KPARAM_INFO
	.align		4
.L_12:
        /*0008*/ 	.byte	0x04, 0x17
        /*000a*/ 	.short	(.L_14 - .L_13)
.L_13:
        /*000c*/ 	.word	0x00000000
        /*0010*/ 	.short	0x0003
        /*0012*/ 	.short	0x0014
        /*0014*/ 	.byte	0x00, 0xf0, 0x11, 0x00


	//----- nvinfo : EIATTR_KPARAM_INFO
	.align		4
.L_14:
        /*0018*/ 	.byte	0x04, 0x17
        /*001a*/ 	.short	(.L_16 - .L_15)
.L_15:
        /*001c*/ 	.word	0x00000000
        /*0020*/ 	.short	0x0002
        /*0022*/ 	.short	0x0010
        /*0024*/ 	.byte	0x00, 0xf0, 0x11, 0x00


	//----- nvinfo : EIATTR_KPARAM_INFO
	.align		4
.L_16:
        /*0028*/ 	.byte	0x04, 0x17
        /*002a*/ 	.short	(.L_18 - .L_17)
.L_17:
        /*002c*/ 	.word	0x00000000
        /*0030*/ 	.short	0x0001
        /*0032*/ 	.short	0x0008
        /*0034*/ 	.byte	0x00, 0xf5, 0x21, 0x00


	//----- nvinfo : EIATTR_KPARAM_INFO
	.align		4
.L_18:
        /*0038*/ 	.byte	0x04, 0x17
        /*003a*/ 	.short	(.L_20 - .L_19)
.L_19:
        /*003c*/ 	.word	0x00000000
        /*0040*/ 	.short	0x0000
        /*0042*/ 	.short	0x0000
        /*0044*/ 	.byte	0x00, 0xf5, 0x21, 0x00


	//----- nvinfo : EIATTR_SPARSE_MMA_MASK
	.align		4
.L_20:
        /*0048*/ 	.byte	0x03, 0x50
        /*004a*/ 	.short	0x0000


	//----- nvinfo : EIATTR_MAXREG_COUNT
	.align		4
        /*004c*/ 	.byte	0x03, 0x1b
        /*004e*/ 	.short	0x00ff


	//----- nvinfo : EIATTR_NUM_BARRIERS
	.align		4
        /*0050*/ 	.byte	0x02, 0x4c
        /*0052*/ 	.byte	0x01
	.zero		1


	//----- nvinfo : EIATTR_EXTERNS
	.align		4
        /*0054*/ 	.byte	0x04, 0x0f
        /*0056*/ 	.short	(.L_22 - .L_21)


	//   ....[0]....
	.align		4
.L_21:
        /*0058*/ 	.word	index@(vprintf)


	//----- nvinfo : EIATTR_MERCURY_ISA_VERSION
	.align		4
.L_22:
        /*005c*/ 	.byte	0x03, 0x5f
        /*005e*/ 	.short	0x0101


	//----- nvinfo : EIATTR_COOP_GROUP_MASK_REGIDS
	.align		4
        /*0060*/ 	.byte	0x04, 0x29
        /*0062*/ 	.short	(.L_24 - .L_23)


	//   ....[0]....
.L_23:
        /*0064*/ 	.word	0xffffffff


	//   ....[1]....
        /*0068*/ 	.word	0x0500000f


	//   ....[2]....
        /*006c*/ 	.word	0x0500000f


	//   ....[3]....
        /*0070*/ 	.word	0x0500000f


	//   ....[4]....
        /*0074*/ 	.word	0x0500000f


	//   ....[5]....
        /*0078*/ 	.word	0x0500000f


	//   ....[6]....
        /*007c*/ 	.word	0xffffffff


	//   ....[7]....
        /*0080*/ 	.word	0xffffffff


	//   ....[8]....
        /*0084*/ 	.word	0xffffffff


	//   ....[9]....
        /*0088*/ 	.word	0x0500000f


	//   ....[10]....
        /*008c*/ 	.word	0x0500000f


	//   ....[11]....
        /*0090*/ 	.word	0x0500000f


	//   ....[12]....
        /*0094*/ 	.word	0x0500000f


	//   ....[13]....
        /*0098*/ 	.word	0x0500000f


	//   ....[14]....
        /*009c*/ 	.word	0xffffffff


	//   ....[15]....
        /*00a0*/ 	.word	0xffffffff


	//   ....[16]....
        /*00a4*/ 	.word	0x0500000f


	//   ....[17]....
        /*00a8*/ 	.word	0x0500000f


	//   ....[18]....
        /*00ac*/ 	.word	0x0500000f


	//   ....[19]....
        /*00b0*/ 	.word	0x0500000f


	//   ....[20]....
        /*00b4*/ 	.word	0x0500000f


	//   ....[21]....
        /*00b8*/ 	.word	0x0500000f


	//   ....[22]....
        /*00bc*/ 	.word	0x0500000f


	//   ....[23]....
        /*00c0*/ 	.word	0x0500000f


	//   ....[24]....
        /*00c4*/ 	.word	0x0500000f


	//   ....[25]....
        /*00c8*/ 	.word	0x0500000f


	//   ....[26]....
        /*00cc*/ 	.word	0x0500000f


	//   ....[27]....
        /*00d0*/ 	.word	0x0500000f


	//   ....[28]....
        /*00d4*/ 	.word	0x0500000f


	//   ....[29]....
        /*00d8*/ 	.word	0x0500000f


	//   ....[30]....
        /*00dc*/ 	.word	0x0500000f


	//   ....[31]....
        /*00e0*/ 	.word	0x0500000f


	//----- nvinfo : EIATTR_COOP_GROUP_INSTR_OFFSETS
	.align		4
.L_24:
        /*00e4*/ 	.byte	0x04, 0x28
        /*00e6*/ 	.short	(.L_26 - .L_25)


	//   ....[0]....
.L_25:
        /*00e8*/ 	.word	0x000003b0


	//   ....[1]....
        /*00ec*/ 	.word	0x000003f0


	//   ....[2]....
        /*00f0*/ 	.word	0x00000410


	//   ....[3]....
        /*00f4*/ 	.word	0x00000430


	//   ....[4]....
        /*00f8*/ 	.word	0x00000450


	//   ....[5]....
        /*00fc*/ 	.word	0x00000470


	//   ....[6]....
        /*0100*/ 	.word	0x000004b0


	//   ....[7]....
        /*0104*/ 	.word	0x00000560


	//   ....[8]....
        /*0108*/ 	.word	0x00000c50


	//   ....[9]....
        /*010c*/ 	.word	0x00000c90


	//   ....[10]....
        /*0110*/ 	.word	0x00000cb0


	//   ....[11]....
        /*0114*/ 	.word	0x00000cd0


	//   ....[12]....
        /*0118*/ 	.word	0x00000cf0


	//   ....[13]....
        /*011c*/ 	.word	0x00000d10


	//   ....[14]....
        /*0120*/ 	.word	0x00000d50


	//   ....[15]....
        /*0124*/ 	.word	0x00000e00


	//   ....[16]....
        /*0128*/ 	.word	0x00001280


	//   ....[17]....
        /*012c*/ 	.word	0x00001310


	//   ....[18]....
        /*0130*/ 	.word	0x00001390


	//   ....[19]....
        /*0134*/ 	.word	0x000013f0


	//   ....[20]....
        /*0138*/ 	.word	0x00001450


	//   ....[21]....
        /*013c*/ 	.word	0x000014b0


	//   ....[22]....
        /*0140*/ 	.word	0x00001510


	//   ....[23]....
        /*0144*/ 	.word	0x00001580


	//   ....[24]....
        /*0148*/ 	.word	0x00001600


	//   ....[25]....
        /*014c*/ 	.word	0x00001690


	//   ....[26]....
        /*0150*/ 	.word	0x00001710


	//   ....[27]....
        /*0154*/ 	.word	0x00001770


	//   ....[28]....
        /*0158*/ 	.word	0x000017d0


	//   ....[29]....
        /*015c*/ 	.word	0x00001830


	//   ....[30]....
        /*0160*/ 	.word	0x00001890


	//   ....[31]....
        /*0164*/ 	.word	0x00001900


	//----- nvinfo : EIATTR_VRC_CTA_INIT_COUNT
	.align		4
.L_26:
        /*0168*/ 	.byte	0x02, 0x4a
	.zero		1
	.zero		1


	//----- nvinfo : EIATTR_SYSCALL_OFFSETS
	.align		4
        /*016c*/ 	.byte	0x04, 0x46
        /*016e*/ 	.short	(.L_28 - .L_27)


	//   ....[0]....
.L_27:
        /*0170*/ 	.word	0x000006e0


	//   ....[1]....
        /*0174*/ 	.word	0x000008b0


	//   ....[2]....
        /*0178*/ 	.word	0x00000f80


	//   ....[3]....
        /*017c*/ 	.word	0x00001120


	//----- nvinfo : EIATTR_EXIT_INSTR_OFFSETS
	.align		4
.L_28:
        /*0180*/ 	.byte	0x04, 0x1c
        /*0182*/ 	.short	(.L_30 - .L_29)


	//   ....[0]....
.L_29:
        /*0184*/ 	.word	0x000007b0


	//   ....[1]....
        /*0188*/ 	.word	0x00001230


	//----- nvinfo : EIATTR_CRS_STACK_SIZE
	.align		4
.L_30:
        /*018c*/ 	.byte	0x04, 0x1e
        /*018e*/ 	.short	(.L_32 - .L_31)
.L_31:
        /*0190*/ 	.word	0x00000000


	//----- nvinfo : EIATTR_CBANK_PARAM_SIZE
	.align		4
.L_32:
        /*0194*/ 	.byte	0x03, 0x19
        /*0196*/ 	.short	0x0018


	//----- nvinfo : EIATTR_PARAM_CBANK
	.align		4
        /*0198*/ 	.byte	0x04, 0x0a
        /*019a*/ 	.short	(.L_34 - .L_33)
	.align		4
.L_33:
        /*019c*/ 	.word	index@(.nv.constant0._Z13softmaxKernelIfEvPKT_PS0_ii)
        /*01a0*/ 	.short	0x0380
        /*01a2*/ 	.short	0x0018


	//----- nvinfo : EIATTR_SW_WAR
	.align		4
.L_34:
        /*01a4*/ 	.byte	0x04, 0x36
        /*01a6*/ 	.short	(.L_36 - .L_35)
.L_35:
        /*01a8*/ 	.word	0x00000008
.L_36:


//--------------------- .nv.callgraph             --------------------------
	.section	.nv.callgraph,"",@"SHT_CUDA_CALLGRAPH"
	.align	4
	.sectionentsize	8
	.align		4
        /*0000*/ 	.word	0x00000000
	.align		4
        /*0004*/ 	.word	0xffffffff
	.align		4
        /*0008*/ 	.word	index@(_Z13softmaxKernelIfEvPKT_PS0_ii)
	.align		4
        /*000c*/ 	.word	index@(vprintf)
	.align		4
        /*0010*/ 	.word	0x00000000
	.align		4
        /*0014*/ 	.word	0xfffffffe
	.align		4
        /*0018*/ 	.word	0x00000000
	.align		4
        /*001c*/ 	.word	0xfffffffd
	.align		4
        /*0020*/ 	.word	0x00000000
	.align		4
        /*0024*/ 	.word	0xfffffffc


//--------------------- .nv.constant4             --------------------------
	.section	.nv.constant4,"a",@progbits
	.align	8
	.align		8
.nv.constant4:
        /*0000*/ 	.dword	vprintf
	.align		8
        /*0008*/ 	.dword	$str
	.align		8
        /*0010*/ 	.dword	$str$1
	.align		8
        /*0018*/ 	.dword	$str$2


//--------------------- .text._Z13softmaxKernelIfEvPKT_PS0_ii --------------------------
	.section	.text._Z13softmaxKernelIfEvPKT_PS0_ii,"ax",@progbits
	.align	128
        .global         _Z13softmaxKernelIfEvPKT_PS0_ii
        .type           _Z13softmaxKernelIfEvPKT_PS0_ii,@function
        .size           _Z13softmaxKernelIfEvPKT_PS0_ii,(.L_x_69 - _Z13softmaxKernelIfEvPKT_PS0_ii)
        .other          _Z13softmaxKernelIfEvPKT_PS0_ii,@"STO_CUDA_ENTRY STV_DEFAULT"
_Z13softmaxKernelIfEvPKT_PS0_ii:
.text._Z13softmaxKernelIfEvPKT_PS0_ii:
[----:B------:R-:W0:Y:S02]  /*0000*/  LDC R1, c[0x0][0x37c] ;  /* 0x0000df00ff017b82 */ /* 0x000e240000000800 */
[----:B0-----:R-:W-:Y:S01]  /*0010*/  VIADD R1, R1, 0xffffffe0 ;  /* 0xffffffe001017836 */ /* 0x001fe20000000000 */
[----:B------:R-:W0:Y:S05]  /*0020*/  LDCU UR39, c[0x0][0x2f8] ;  /* 0x00005f00ff2777ac */ /* 0x000e2a0008000800 */
[----:B------:R-:W1:Y:S01]  /*0030*/  S2UR UR44, SR_CTAID.X ;  /* 0x00000000002c79c3 */ /* 0x000e620000002500 */
[----:B------:R-:W2:Y:S01]  /*0040*/  S2R R18, SR_TID.X ;  /* 0x0000000000127919 */ /* 0x000ea20000002100 */
[----:B------:R-:W-:Y:S01]  /*0050*/  IMAD.MOV.U32 R2, RZ, RZ, RZ ;  /* 0x000000ffff027224 */ /* 0x000fe200078e00ff */
[----:B------:R-:W3:Y:S01]  /*0060*/  LDCU UR40, c[0x0][0x2fc] ;  /* 0x00005f80ff2877ac */ /* 0x000ee20008000800 */
[----:B------:R-:W-:Y:S01]  /*0070*/  R2UR UR48, R1 ;  /* 0x00000000013072ca */ /* 0x000fe200000e0000 */
[----:B------:R-:W1:Y:S01]  /*0080*/  LDCU UR4, c[0x0][0x394] ;  /* 0x00007280ff0477ac */ /* 0x000e620008000800 */
[----:B------:R-:W4:Y:S11]  /*0090*/  LDCU.64 UR36, c[0x0][0x358] ;  /* 0x00006b00ff2477ac */ /* 0x000f360008000a00 */
[----:B0-----:R-:W-:-:S04]  /*00a0*/  UIADD3 UR39, UP0, UPT, UR48, UR39, URZ ;  /* 0x0000002730277290 */ /* 0x001fc8000ff1e0ff */
[----:B---3--:R-:W-:Y:S02]  /*00b0*/  UIADD3.X UR40, UPT, UPT, URZ, UR40, URZ, UP0, !UPT ;  /* 0x00000028ff287290 */ /* 0x008fe400087fe4ff */
[----:B------:R-:W-:Y:S02]  /*00c0*/  UIADD3 UR49, UP0, UPT, UR39, 0x10, URZ ;  /* 0x0000001027317890 */ /* 0x000fe4000ff1e0ff */
[----:B-1----:R-:W-:Y:S02]  /*00d0*/  UIMAD UR45, UR44, UR4, URZ ;  /* 0x000000042c2d72a4 */ /* 0x002fe4000f8e02ff */
[----:B------:R-:W-:Y:S02]  /*00e0*/  UIADD3.X UR47, UPT, UPT, URZ, UR40, URZ, UP0, !UPT ;  /* 0x00000028ff2f7290 */ /* 0x000fe400087fe4ff */
[----:B------:R-:W-:Y:S02]  /*00f0*/  UISETP.GE.AND UP0, UPT, UR4, 0x1, UPT ;  /* 0x000000010400788c */ /* 0x000fe4000bf06270 */
[----:B------:R-:W-:-:S02]  /*0100*/  UIADD3 UR41, UPT, UPT, UR4, 0x3ff, URZ ;  /* 0x000003ff04297890 */ /* 0x000fc4000fffe0ff */
[----:B------:R-:W-:-:S05]  /*0110*/  USHF.R.S32.HI UR46, URZ, 0x1f, UR45 ;  /* 0x0000001fff2e7899 */ /* 0x000fca000801142d */
[----:B--2-4-:R-:W-:Y:S07]  /*0120*/  BRA.U !UP0, `(.L_x_0) ;  /* 0x0000000508987547 */ /* 0x014fee000b800000 */
[----:B------:R-:W0:Y:S01]  /*0130*/  S2UR UR6, SR_CgaCtaId ;  /* 0x00000000000679c3 */ /* 0x000e220000008800 */
[----:B------:R-:W-:Y:S01]  /*0140*/  USHF.R.S32.HI UR4, URZ, 0x1f, UR41 ;  /* 0x0000001fff047899 */ /* 0x000fe20008011429 */
[----:B------:R-:W-:Y:S01]  /*0150*/  IMAD.MOV.U32 R2, RZ, RZ, RZ ;  /* 0x000000ffff027224 */ /* 0x000fe200078e00ff */
[----:B------:R-:W-:Y:S01]  /*0160*/  UMOV UR5, 0x400 ;  /* 0x0000040000057882 */ /* 0x000fe20000000000 */
[----:B------:R-:W-:Y:S01]  /*0170*/  UMOV UR38, URZ ;  /* 0x000000ff00267c82 */ /* 0x000fe20008000000 */
[----:B------:R-:W-:-:S04]  /*0180*/  ULEA.HI UR4, UR4, UR41, URZ, 0xa ;  /* 0x0000002904047291 */ /* 0x000fc8000f8f50ff */
[----:B------:R-:W-:-:S04]  /*0190*/  USHF.R.S32.HI UR4, URZ, 0xa, UR4 ;  /* 0x0000000aff047899 */ /* 0x000fc80008011404 */
[----:B------:R-:W-:-:S04]  /*01a0*/  UISETP.LT.AND UP0, UPT, UR4, 0x1, UPT ;  /* 0x000000010400788c */ /* 0x000fc8000bf01270 */
[----:B------:R-:W-:Y:S02]  /*01b0*/  USEL UR42, UR4, 0x1, !UP0 ;  /* 0x00000001042a7887 */ /* 0x000fe4000c000000 */
[----:B0-----:R-:W-:-:S06]  /*01c0*/  ULEA UR5, UR6, UR5, 0x18 ;  /* 0x0000000506057291 */ /* 0x001fcc000f8ec0ff */
[----:B------:R-:W-:-:S04]  /*01d0*/  IMAD.U32 R3, RZ, RZ, UR5 ;  /* 0x00000005ff037e24 */ /* 0x000fc8000f8e00ff */
[----:B------:R-:W-:-:S07]  /*01e0*/  IMAD R16, R18, 0x4, R3 ;  /* 0x0000000412107824 */ /* 0x000fce00078e0203 */
.L_x_10:
[----:B------:R-:W0:Y:S01]  /*01f0*/  LDCU UR5, c[0x0][0x394] ;  /* 0x00007280ff0577ac */ /* 0x000e220008000800 */
[----:B------:R-:W-:-:S06]  /*0200*/  USHF.L.U32 UR4, UR38, 0xa, URZ ;  /* 0x0000000a26047899 */ /* 0x000fcc00080006ff */
[----:B------:R-:W-:-:S04]  /*0210*/  LOP3.LUT R0, R18, UR4, RZ, 0xfc, !PT ;  /* 0x0000000412007c12 */ /* 0x000fc8000f8efcff */
[----:B0-----:R-:W-:-:S13]  /*0220*/  ISETP.GE.AND P0, PT, R0, UR5, PT ;  /* 0x0000000500007c0c */ /* 0x001fda000bf06270 */
[----:B-1----:R-:W0:Y:S01]  /*0230*/  @!P0 LDC.64 R6, c[0x0][0x380] ;  /* 0x0000e000ff068b82 */ /* 0x002e220000000a00 */
[----:B------:R-:W-:-:S04]  /*0240*/  @!P0 IADD3 R0, P1, PT, R0, UR45, RZ ;  /* 0x0000002d00008c10 */ /* 0x000fc8000ff3e0ff */
[----:B------:R-:W-:Y:S02]  /*0250*/  @!P0 IADD3.X R5, PT, PT, RZ, UR46, RZ, P1, !PT ;  /* 0x0000002eff058c10 */ /* 0x000fe40008ffe4ff */
[----:B0-----:R-:W-:-:S04]  /*0260*/  @!P0 LEA R4, P1, R0, R6, 0x2 ;  /* 0x0000000600048211 */ /* 0x001fc800078210ff */
[----:B------:R-:W-:-:S06]  /*0270*/  @!P0 LEA.HI.X R5, R0, R7, R5, 0x2, P1 ;  /* 0x0000000700058211 */ /* 0x000fcc00008f1405 */
[----:B------:R-:W2:Y:S01]  /*0280*/  @!P0 LDG.E.CONSTANT R5, desc[UR36][R4.64] ;  /* 0x0000002404058981 */ /* 0x000ea2000c1e9900 */
[----:B------:R-:W-:Y:S02]  /*0290*/  UIADD3 UR4, UPT, UPT, -UR4, UR5, URZ ;  /* 0x0000000504047290 */ /* 0x000fe4000fffe1ff */
[----:B------:R-:W-:Y:S02]  /*02a0*/  UIADD3 UR38, UPT, UPT, UR38, 0x1, URZ ;  /* 0x0000000126267890 */ /* 0x000fe4000fffe0ff */
[----:B------:R-:W-:Y:S02]  /*02b0*/  UISETP.GE.AND UP0, UPT, UR4, 0x2, UPT ;  /* 0x000000020400788c */ /* 0x000fe4000bf06270 */
[----:B------:R-:W-:-:S04]  /*02c0*/  UISETP.NE.AND UP1, UPT, UR38, UR42, UPT ;  /* 0x0000002a2600728c */ /* 0x000fc8000bf25270 */
[----:B------:R-:W-:Y:S01]  /*02d0*/  UP2UR UR50, UPR, URZ, 0x2 ;  /* 0x00000002ff327883 */ /* 0x000fe20008000000 */
[----:B--2---:R0:W-:Y:S01]  /*02e0*/  @!P0 STS [R16], R5 ;  /* 0x0000000510008388 */ /* 0x0041e20000000800 */
[----:B------:R-:W-:Y:S06]  /*02f0*/  BAR.SYNC.DEFER_BLOCKING 0x0 ;  /* 0x0000000000007b1d */ /* 0x000fec0000010000 */
[----:B------:R-:W-:Y:S05]  /*0300*/  BRA.U !UP0, `(.L_x_1) ;  /* 0x0000000108ac7547 */ /* 0x000fea000b800000 */
[----:B------:R-:W-:Y:S01]  /*0310*/  BSSY B1, `(.L_x_1) ;  /* 0x000002a000017945 */ /* 0x000fe20003800000 */
[----:B------:R-:W-:Y:S01]  /*0320*/  UISETP.LT.AND UP0, UPT, UR4, 0x400, UPT ;  /* 0x000004000400788c */ /* 0x000fe2000bf01270 */
[----:B0-----:R-:W-:-:S03]  /*0330*/  IMAD.MOV.U32 R5, RZ, RZ, 0x1 ;  /* 0x00000001ff057424 */ /* 0x001fc600078e00ff */
[----:B------:R-:W-:-:S12]  /*0340*/  USEL UR43, UR4, 0x400, UP0 ;  /* 0x00000400042b7887 */ /* 0x000fd80008000000 */
.L_x_8:
[----:B------:R-:W-:Y:S01]  /*0350*/  IMAD R0, R18, R5, RZ ;  /* 0x0000000512007224 */ /* 0x000fe200078e02ff */
[----:B------:R-:W-:Y:S04]  /*0360*/  BSSY B0, `(.L_x_2) ;  /* 0x0000021000007945 */ /* 0x000fe80003800000 */
[----:B------:R-:W-:-:S13]  /*0370*/  ISETP.GE.AND P0, PT, R0, UR43, PT ;  /* 0x0000002b00007c0c */ /* 0x000fda000bf06270 */
[----:B01----:R-:W-:Y:S05]  /*0380*/  @P0 BRA `(.L_x_3) ;  /* 0x0000000000780947 */ /* 0x003fea0003800000 */
[----:B------:R-:W-:-:S03]  /*0390*/  UMOV UR4, 0xffffffff ;  /* 0xffffffff00047882 */ /* 0x000fc60000000000 */
[----:B------:R-:W-:Y:S05]  /*03a0*/  BRA.DIV UR4, `(.L_x_4) ;  /* 0x0000000e04a47947 */ /* 0x000fea000b800000 */
[----:B------:R-:W-:-:S07]  /*03b0*/  VOTE.ANY R15, PT, PT ;  /* 0x00000000000f7806 */ /* 0x000fce00038e0100 */
.L_x_29:
[----:B------:R0:W1:Y:S01]  /*03c0*/  LDS R13, [R16] ;  /* 0x00000000100d7984 */ /* 0x0000620000000800 */
[----:B------:R-:W-:-:S13]  /*03d0*/  R2UR UR4, R15 ;  /* 0x000000000f0472ca */ /* 0x000fda00000e0000 */
[----:B0-----:R-:W-:Y:S05]  /*03e0*/  BRA.DIV UR4, `(.L_x_5) ;  /* 0x0000000e04b87947 */ /* 0x001fea000b800000 */
[----:B-1----:R-:W0:Y:S02]  /*03f0*/  SHFL.DOWN PT, R14, R13, 0x10, 0x1f ;  /* 0x0a001f000d0e7f89 */ /* 0x002e2400000e0000 */
[----:B0-----:R-:W-:-:S05]  /*0400*/  FMNMX R0, R13, R14, !PT ;  /* 0x0000000e0d007209 */ /* 0x001fca0007800000 */
[----:B------:R-:W0:Y:S02]  /*0410*/  SHFL.DOWN PT, R14, R0, 0x8, 0x1f ;  /* 0x09001f00000e7f89 */ /* 0x000e2400000e0000 */
[----:B0-----:R-:W-:-:S05]  /*0420*/  FMNMX R4, R0, R14, !PT ;  /* 0x0000000e00047209 */ /* 0x001fca0007800000 */
[----:B------:R-:W0:Y:S02]  /*0430*/  SHFL.DOWN PT, R14, R4, 0x4, 0x1f ;  /* 0x08801f00040e7f89 */ /* 0x000e2400000e0000 */
[----:B0-----:R-:W-:-:S05]  /*0440*/  FMNMX R6, R4, R14, !PT ;  /* 0x0000000e04067209 */ /* 0x001fca0007800000 */
[----:B------:R-:W0:Y:S02]  /*0450*/  SHFL.DOWN PT, R14, R6, 0x2, 0x1f ;  /* 0x08401f00060e7f89 */ /* 0x000e2400000e0000 */
[----:B0-----:R-:W-:-:S05]  /*0460*/  FMNMX R8, R6, R14, !PT ;  /* 0x0000000e06087209 */ /* 0x001fca0007800000 */
[----:B------:R0:W1:Y:S02]  /*0470*/  SHFL.DOWN PT, R14, R8, 0x1, 0x1f ;  /* 0x08201f00080e7f89 */ /* 0x00006400000e0000 */
.L_x_36:
[----:B------:R-:W-:Y:S01]  /*0480*/  UMOV UR4, 0xffffffff ;  /* 0xffffffff00047882 */ /* 0x000fe20000000000 */
[----:B-1----:R-:W-:Y:S02]  /*0490*/  FMNMX R14, R8, R14, !PT ;  /* 0x0000000e080e7209 */ /* 0x002fe40007800000 */
[----:B------:R-:W-:Y:S05]  /*04a0*/  BRA.DIV UR4, `(.L_x_6) ;  /* 0x00000012040c7947 */ /* 0x000fea000b800000 */
[----:B------:R-:W-:Y:S01]  /*04b0*/  NOP ;  /* 0x0000000000007918 */ /* 0x000fe20000000000 */
.L_x_39:
[----:B------:R-:W-:Y:S01]  /*04c0*/  IMAD.SHL.U32 R0, R5, 0x20, RZ ;  /* 0x0000002005007824 */ /* 0x000fe200078e00ff */
[----:B------:R-:W-:-:S03]  /*04d0*/  UMOV UR4, 0xffffffff ;  /* 0xffffffff00047882 */ /* 0x000fc60000000000 */
[----:B------:R-:W-:-:S05]  /*04e0*/  VIADD R7, R0, 0xffffffff ;  /* 0xffffffff00077836 */ /* 0x000fca0000000000 */
[----:B------:R-:W-:-:S13]  /*04f0*/  LOP3.LUT P0, RZ, R7, R18, RZ, 0xc0, !PT ;  /* 0x0000001207ff7212 */ /* 0x000fda000780c0ff */
[----:B------:R-:W-:-:S04]  /*0500*/  @!P0 LOP3.LUT R0, R0, R7, RZ, 0xc, !PT ;  /* 0x0000000700008212 */ /* 0x000fc800078e0cff */
[----:B------:R-:W1:Y:S02]  /*0510*/  @!P0 POPC R7, R0 ;  /* 0x0000000000078309 */ /* 0x000e640000000000 */
[----:B-1----:R-:W-:-:S05]  /*0520*/  @!P0 SHF.R.U32.HI R4, RZ, R7, R18 ;  /* 0x00000007ff048219 */ /* 0x002fca0000011612 */
[----:B------:R-:W-:-:S05]  /*0530*/  @!P0 IMAD R7, R4, 0x4, R3 ;  /* 0x0000000404078824 */ /* 0x000fca00078e0203 */
[----:B------:R1:W-:Y:S01]  /*0540*/  @!P0 STS [R7], R14 ;  /* 0x0000000e07008388 */ /* 0x0003e20000000800 */
[----:B------:R-:W-:Y:S05]  /*0550*/  BRA.DIV UR4, `(.L_x_7) ;  /* 0x0000000e04fc7947 */ /* 0x000fea000b800000 */
[----:B------:R-:W-:Y:S01]  /*0560*/  NOP ;  /* 0x0000000000007918 */ /* 0x000fe20000000000 */
.L_x_3:
[----:B------:R-:W-:Y:S05]  /*0570*/  BSYNC B0 ;  /* 0x0000000000007941 */ /* 0x000fea0003800000 */
.L_x_2:
[----:B------:R-:W-:-:S05]  /*0580*/  IMAD.SHL.U32 R5, R5, 0x20, RZ ;  /* 0x0000002005057824 */ /* 0x000fca00078e00ff */
[----:B------:R-:W-:-:S13]  /*0590*/  ISETP.GE.AND P0, PT, R5, UR43, PT ;  /* 0x0000002b05007c0c */ /* 0x000fda000bf06270 */
[----:B------:R-:W-:Y:S05]  /*05a0*/  @!P0 BRA `(.L_x_8) ;  /* 0xfffffffc00688947 */ /* 0x000fea000383ffff */
[----:B------:R-:W-:Y:S05]  /*05b0*/  BSYNC B1 ;  /* 0x0000000000017941 */ /* 0x000fea0003800000 */
.L_x_1:
[----:B------:R-:W-:-:S13]  /*05c0*/  ISETP.NE.AND P0, PT, R18, RZ, PT ;  /* 0x000000ff1200720c */ /* 0x000fda0003f05270 */
[----:B------:R-:W-:Y:S05]  /*05d0*/  @P0 BRA `(.L_x_9) ;  /* 0x0000000000440947 */ /* 0x000fea0003800000 */
[----:B------:R-:W2:Y:S01]  /*05e0*/  S2UR UR5, SR_CgaCtaId ;  /* 0x00000000000579c3 */ /* 0x000ea20000008800 */
[----:B------:R-:W-:Y:S01]  /*05f0*/  UMOV UR4, 0x400 ;  /* 0x0000040000047882 */ /* 0x000fe20000000000 */
[----:B------:R-:W-:Y:S01]  /*0600*/  MOV R12, UR44 ;  /* 0x0000002c000c7c02 */ /* 0x000fe20008000f00 */
[----:B------:R-:W-:Y:S01]  /*0610*/  IMAD.U32 R6, RZ, RZ, UR39 ;  /* 0x00000027ff067e24 */ /* 0x000fe2000f8e00ff */
[----:B------:R-:W-:Y:S01]  /*0620*/  MOV R3, 0x0 ;  /* 0x0000000000037802 */ /* 0x000fe20000000f00 */
[----:B-1----:R-:W-:Y:S02]  /*0630*/  IMAD.U32 R7, RZ, RZ, UR40 ;  /* 0x00000028ff077e24 */ /* 0x002fe4000f8e00ff */
[----:B------:R-:W-:Y:S01]  /*0640*/  STL [R1], R12 ;  /* 0x0000000c01007387 */ /* 0x000fe20000100800 */
[----:B------:R1:W3:Y:S01]  /*0650*/  LDC.64 R10, c[0x4][R3] ;  /* 0x01000000030a7b82 */ /* 0x0002e20000000a00 */
[----:B--2---:R-:W-:-:S09]  /*0660*/  ULEA UR4, UR5, UR4, 0x18 ;  /* 0x0000000405047291 */ /* 0x004fd2000f8ec0ff */
[----:B------:R-:W2:Y:S02]  /*0670*/  LDS R0, [UR4] ;  /* 0x00000004ff007984 */ /* 0x000ea40008000800 */
[----:B------:R-:W4:Y:S02]  /*0680*/  LDCU.64 UR4, c[0x4][0x8] ;  /* 0x01000100ff0477ac */ /* 0x000f240008000a00 */
[----:B----4-:R-:W-:Y:S02]  /*0690*/  IMAD.U32 R4, RZ, RZ, UR4 ;  /* 0x00000004ff047e24 */ /* 0x010fe4000f8e00ff */
[----:B0-----:R-:W-:Y:S01]  /*06a0*/  IMAD.U32 R5, RZ, RZ, UR5 ;  /* 0x00000005ff057e24 */ /* 0x001fe2000f8e00ff */
[----:B--2---:R-:W0:Y:S02]  /*06b0*/  F2F.F64.F32 R8, R0 ;  /* 0x0000000000087310 */ /* 0x004e240000201800 */
[----:B0--3--:R1:W-:Y:S04]  /*06c0*/  STL.64 [R1+0x8], R8 ;  /* 0x0000080801007387 */ /* 0x0093e80000100a00 */
[----:B------:R-:W-:-:S07]  /*06d0*/  LEPC R20, `(.L_x_9) ;  /* 0x000000001014794e */ /* 0x000fce0000000000 */
[----:B-1----:R-:W-:Y:S05]  /*06e0*/  CALL.ABS.NOINC R10 ;  /* 0x000000000a007343 */ /* 0x002fea0003c00000 */
.L_x_9:
[----:B------:R-:W-:Y:S05]  /*06f0*/  WARPSYNC.ALL ;  /* 0x0000000000007948 */ /* 0x000fea0003800000 */
[----:B------:R-:W2:Y:S08]  /*0700*/  S2UR UR5, SR_CgaCtaId ;  /* 0x00000000000579c3 */ /* 0x000eb00000008800 */
[----:B------:R-:W-:Y:S01]  /*0710*/  BAR.SYNC.DEFER_BLOCKING 0x0 ;  /* 0x0000000000007b1d */ /* 0x000fe20000010000 */
[----:B------:R-:W-:-:S05]  /*0720*/  UISETP.NE.AND UP0, UPT, UR50, URZ, UPT ;  /* 0x000000ff3200728c */ /* 0x000fca000bf05270 */
[----:B------:R-:W-:Y:S02]  /*0730*/  UMOV UR4, 0x400 ;  /* 0x0000040000047882 */ /* 0x000fe40000000000 */
[----:B--2---:R-:W-:-:S06]  /*0740*/  ULEA UR4, UR5, UR4, 0x18 ;  /* 0x0000000405047291 */ /* 0x004fcc000f8ec0ff */
[----:B------:R-:W-:-:S05]  /*0750*/  IMAD.U32 R3, RZ, RZ, UR4 ;  /* 0x00000004ff037e24 */ /* 0x000fca000f8e00ff */
[----:B0-----:R-:W0:Y:S02]  /*0760*/  LDS R5, [R3] ;  /* 0x0000000003057984 */ /* 0x001e240000000800 */
[----:B0-----:R-:W-:Y:S01]  /*0770*/  FADD R2, R5, R2 ;  /* 0x0000000205027221 */ /* 0x001fe20000000000 */
[----:B------:R-:W-:Y:S06]  /*0780*/  BRA.U UP0, `(.L_x_10) ;  /* 0xfffffff900987547 */ /* 0x000fec000b83ffff */
.L_x_0:
[----:B------:R-:W0:Y:S02]  /*0790*/  LDCU UR4, c[0x0][0x394] ;  /* 0x00007280ff0477ac */ /* 0x000e240008000800 */
[----:B0-----:R-:W-:-:S13]  /*07a0*/  ISETP.GE.AND P0, PT, R18, UR4, PT ;  /* 0x0000000412007c0c */ /* 0x001fda000bf06270 */
[----:B------:R-:W-:Y:S05]  /*07b0*/  @P0 EXIT ;  /* 0x000000000000094d */ /* 0x000fea0003800000 */
[----:B------:R-:W-:Y:S01]  /*07c0*/  ISETP.NE.AND P0, PT, R18, RZ, PT ;  /* 0x000000ff1200720c */ /* 0x000fe20003f05270 */
[----:B------:R-:W-:-:S12]  /*07d0*/  BSSY.RECONVERGENT B6, `(.L_x_11) ;  /* 0x000000f000067945 */ /* 0x000fd80003800200 */
[----:B------:R-:W-:Y:S05]  /*07e0*/  @P0 BRA `(.L_x_12) ;  /* 0x0000000000340947 */ /* 0x000fea0003800000 */
[----:B------:R-:W0:Y:S01]  /*07f0*/  F2F.F64.F32 R8, R2 ;  /* 0x0000000200087310 */ /* 0x000e220000201800 */
[----:B------:R-:W-:Y:S01]  /*0800*/  MOV R12, UR44 ;  /* 0x0000002c000c7c02 */ /* 0x000fe20008000f00 */
[----:B------:R-:W2:Y:S01]  /*0810*/  LDCU.64 UR4, c[0x4][0x10] ;  /* 0x01000200ff0477ac */ /* 0x000ea20008000a00 */
[----:B------:R-:W-:Y:S01]  /*0820*/  MOV R0, 0x0 ;  /* 0x0000000000007802 */ /* 0x000fe20000000f00 */
[----:B------:R-:W-:Y:S02]  /*0830*/  IMAD.U32 R6, RZ, RZ, UR49 ;  /* 0x00000031ff067e24 */ /* 0x000fe4000f8e00ff */
[----:B------:R3:W-:Y:S01]  /*0840*/  STL [R1+0x10], R12 ;  /* 0x0000100c01007387 */ /* 0x0007e20000100800 */
[----:B------:R3:W4:Y:S01]  /*0850*/  LDC.64 R10, c[0x4][R0] ;  /* 0x01000000000a7b82 */ /* 0x0007220000000a00 */
[----:B-1----:R-:W-:Y:S02]  /*0860*/  IMAD.U32 R7, RZ, RZ, UR47 ;  /* 0x0000002fff077e24 */ /* 0x002fe4000f8e00ff */
[----:B0-----:R3:W-:Y:S01]  /*0870*/  STL.64 [R1+0x18], R8 ;  /* 0x0000180801007387 */ /* 0x0017e20000100a00 */
[----:B--2---:R-:W-:-:S02]  /*0880*/  IMAD.U32 R4, RZ, RZ, UR4 ;  /* 0x00000004ff047e24 */ /* 0x004fc4000f8e00ff */
[----:B------:R-:W-:-:S07]  /*0890*/  IMAD.U32 R5, RZ, RZ, UR5 ;  /* 0x00000005ff057e24 */ /* 0x000fce000f8e00ff */
[----:B------:R-:W-:-:S07]  /*08a0*/  LEPC R20, `(.L_x_12) ;  /* 0x000000001014794e */ /* 0x000fce0000000000 */
[----:B---34-:R-:W-:Y:S05]  /*08b0*/  CALL.ABS.NOINC R10 ;  /* 0x000000000a007343 */ /* 0x018fea0003c00000 */
.L_x_12:
[----:B------:R-:W-:Y:S05]  /*08c0*/  BSYNC.RECONVERGENT B6 ;  /* 0x0000000000067941 */ /* 0x000fea0003800200 */
.L_x_11:
[----:B------:R-:W0:Y:S01]  /*08d0*/  LDC.64 R4, c[0x0][0x380] ;  /* 0x0000e000ff047b82 */ /* 0x000e220000000a00 */
[----:B------:R-:W-:Y:S01]  /*08e0*/  IADD3 R3, PT, PT, R18, UR45, RZ ;  /* 0x0000002d12037c10 */ /* 0x000fe2000fffe0ff */
[----:B-1----:R-:W-:Y:S02]  /*08f0*/  IMAD.MOV.U32 R7, RZ, RZ, 0x3bbb989d ;  /* 0x3bbb989dff077424 */ /* 0x002fe400078e00ff */
[----:B------:R-:W-:-:S04]  /*0900*/  IMAD.MOV.U32 R9, RZ, RZ, 0x437c0000 ;  /* 0x437c0000ff097424 */ /* 0x000fc800078e00ff */
[----:B------:R-:W1:Y:S01]  /*0910*/  LDC.64 R16, c[0x0][0x388] ;  /* 0x0000e200ff107b82 */ /* 0x000e620000000a00 */
[----:B0-----:R-:W-:-:S06]  /*0920*/  IMAD.WIDE R4, R3, 0x4, R4 ;  /* 0x0000000403047825 */ /* 0x001fcc00078e0204 */
[----:B------:R-:W2:Y:S01]  /*0930*/  LDG.E.CONSTANT R5, desc[UR36][R4.64] ;  /* 0x0000002404057981 */ /* 0x000ea2000c1e9900 */
[----:B------:R-:W-:Y:S05]  /*0940*/  WARPSYNC.ALL ;  /* 0x0000000000007948 */ /* 0x000fea0003800000 */
[----:B-1----:R-:W-:-:S04]  /*0950*/  IMAD.WIDE R16, R3, 0x4, R16 ;  /* 0x0000000403107825 */ /* 0x002fc800078e0210 */
[----:B--2---:R-:W-:-:S04]  /*0960*/  FADD R2, R5, -R2 ;  /* 0x8000000205027221 */ /* 0x004fc80000000000 */
[----:B------:R-:W-:-:S04]  /*0970*/  FFMA.SAT R0, R2, R7, 0.5 ;  /* 0x3f00000002007423 */ /* 0x000fc80000002007 */
[----:B------:R-:W-:-:S04]  /*0980*/  FFMA.RM R0, R0, R9, 12582913 ;  /* 0x4b40000100007423 */ /* 0x000fc80000004009 */
[C---:B------:R-:W-:Y:S01]  /*0990*/  FADD R7, R0.reuse, -12583039 ;  /* 0xcb40007f00077421 */ /* 0x040fe20000000000 */
[----:B------:R-:W-:-:S03]  /*09a0*/  IMAD.SHL.U32 R19, R0, 0x800000, RZ ;  /* 0x0080000000137824 */ /* 0x000fc600078e00ff */
[----:B------:R-:W-:-:S04]  /*09b0*/  FFMA R7, R2, 1.4426950216293334961, -R7 ;  /* 0x3fb8aa3b02077823 */ /* 0x000fc80000000807 */
[----:B------:R-:W-:-:S04]  /*09c0*/  FFMA R7, R2, 1.925963033500011079e-08, R7 ;  /* 0x32a5706002077823 */ /* 0x000fc80000000007 */
[----:B------:R-:W0:Y:S02]  /*09d0*/  MUFU.EX2 R2, R7 ;  /* 0x0000000700027308 */ /* 0x000e240000000800 */
[----:B0-----:R-:W-:-:S05]  /*09e0*/  FMUL R19, R19, R2 ;  /* 0x0000000213137220 */ /* 0x001fca0000400000 */
[----:B------:R0:W-:Y:S01]  /*09f0*/  STG.E desc[UR36][R16.64], R19 ;  /* 0x0000001310007986 */ /* 0x0001e2000c101924 */
[----:B------:R-:W-:Y:S01]  /*0a00*/  BAR.SYNC.DEFER_BLOCKING 0x0 ;  /* 0x0000000000007b1d */ /* 0x000fe20000010000 */
[----:B------:R-:W-:Y:S01]  /*0a10*/  UISETP.GE.U32.AND UP0, UPT, UR41, 0x400, UPT ;  /* 0x000004002900788c */ /* 0x000fe2000bf06070 */
[----:B------:R-:W-:-:S08]  /*0a20*/  IMAD.MOV.U32 R2, RZ, RZ, RZ ;  /* 0x000000ffff027224 */ /* 0x000fd000078e00ff */
[----:B------:R-:W-:Y:S05]  /*0a30*/  BRA.U !UP0, `(.L_x_13) ;  /* 0x00000005087c7547 */ /* 0x000fea000b800000 */
[----:B------:R-:W1:Y:S01]  /*0a40*/  S2UR UR42, SR_CgaCtaId ;  /* 0x00000000002a79c3 */ /* 0x000e620000008800 */
[----:B------:R-:W-:Y:S01]  /*0a50*/  UMOV UR4, 0x400 ;  /* 0x0000040000047882 */ /* 0x000fe20000000000 */
[----:B------:R-:W-:Y:S01]  /*0a60*/  HFMA2 R2, -RZ, RZ, 0, 0 ;  /* 0x00000000ff027431 */ /* 0x000fe200000001ff */
[----:B------:R-:W-:Y:S02]  /*0a70*/  UIADD3 UR4, UPT, UPT, UR4, 0x1000, URZ ;  /* 0x0000100004047890 */ /* 0x000fe4000fffe0ff */
[----:B------:R-:W-:Y:S01]  /*0a80*/  USHF.R.U32.HI UR41, URZ, 0xa, UR41 ;  /* 0x0000000aff297899 */ /* 0x000fe20008011629 */
[----:B------:R-:W-:Y:S01]  /*0a90*/  UMOV UR38, URZ ;  /* 0x000000ff00267c82 */ /* 0x000fe20008000000 */
[----:B-1----:R-:W-:-:S06]  /*0aa0*/  ULEA UR42, UR42, UR4, 0x18 ;  /* 0x000000042a2a7291 */ /* 0x002fcc000f8ec0ff */
[----:B------:R-:W-:-:S07]  /*0ab0*/  LEA R22, R18, UR42, 0x2 ;  /* 0x0000002a12167c11 */ /* 0x000fce000f8e10ff */
.L_x_23:
[----:B-1----:R-:W1:Y:S01]  /*0ac0*/  LDCU UR5, c[0x0][0x394] ;  /* 0x00007280ff0577ac */ /* 0x002e620008000800 */
[----:B------:R-:W-:-:S06]  /*0ad0*/  USHF.L.U32 UR4, UR38, 0xa, URZ ;  /* 0x0000000a26047899 */ /* 0x000fcc00080006ff */
[----:B------:R-:W-:-:S04]  /*0ae0*/  LOP3.LUT R0, R18, UR4, RZ, 0xfc, !PT ;  /* 0x0000000412007c12 */ /* 0x000fc8000f8efcff */
[----:B-1----:R-:W-:-:S13]  /*0af0*/  ISETP.GE.AND P0, PT, R0, UR5, PT ;  /* 0x0000000500007c0c */ /* 0x002fda000bf06270 */
[----:B------:R-:W1:Y:S01]  /*0b00*/  @!P0 LDC.64 R4, c[0x0][0x388] ;  /* 0x0000e200ff048b82 */ /* 0x000e620000000a00 */
[----:B------:R-:W-:-:S05]  /*0b10*/  @!P0 IADD3 R0, P1, PT, R0, UR45, RZ ;  /* 0x0000002d00008c10 */ /* 0x000fca000ff3e0ff */
[----:B------:R-:W-:Y:S01]  /*0b20*/  @!P0 IMAD.X R3, RZ, RZ, UR46, P1 ;  /* 0x0000002eff038e24 */ /* 0x000fe200088e06ff */
[----:B-1----:R-:W-:-:S04]  /*0b30*/  @!P0 LEA R4, P1, R0, R4, 0x2 ;  /* 0x0000000400048211 */ /* 0x002fc800078210ff */
[----:B------:R-:W-:-:S06]  /*0b40*/  @!P0 LEA.HI.X R5, R0, R5, R3, 0x2, P1 ;  /* 0x0000000500058211 */ /* 0x000fcc00008f1403 */
[----:B--2---:R-:W2:Y:S01]  /*0b50*/  @!P0 LDG.E R5, desc[UR36][R4.64] ;  /* 0x0000002404058981 */ /* 0x004ea2000c1e1900 */
[----:B------:R-:W-:-:S04]  /*0b60*/  UIADD3 UR4, UPT, UPT, -UR4, UR5, URZ ;  /* 0x0000000504047290 */ /* 0x000fc8000fffe1ff */
[----:B------:R-:W-:Y:S01]  /*0b70*/  UISETP.GE.AND UP0, UPT, UR4, 0x2, UPT ;  /* 0x000000020400788c */ /* 0x000fe2000bf06270 */
[----:B--2---:R1:W-:Y:S01]  /*0b80*/  @!P0 STS [R22], R5 ;  /* 0x0000000516008388 */ /* 0x0043e20000000800 */
[----:B------:R-:W-:Y:S07]  /*0b90*/  BAR.SYNC.DEFER_BLOCKING 0x0 ;  /* 0x0000000000007b1d */ /* 0x000fee0000010000 */
[----:B------:R-:W-:Y:S05]  /*0ba0*/  BRA.U !UP0, `(.L_x_14) ;  /* 0x0000000108ac7547 */ /* 0x000fea000b800000 */
[----:B------:R-:W-:Y:S01]  /*0bb0*/  BSSY B1, `(.L_x_14) ;  /* 0x000002a000017945 */ /* 0x000fe20003800000 */
[----:B------:R-:W-:Y:S01]  /*0bc0*/  UISETP.LT.AND UP0, UPT, UR4, 0x400, UPT ;  /* 0x000004000400788c */ /* 0x000fe2000bf01270 */
[----:B------:R-:W-:-:S03]  /*0bd0*/  IMAD.MOV.U32 R3, RZ, RZ, 0x1 ;  /* 0x00000001ff037424 */ /* 0x000fc600078e00ff */
[----:B------:R-:W-:-:S12]  /*0be0*/  USEL UR43, UR4, 0x400, UP0 ;  /* 0x00000400042b7887 */ /* 0x000fd80008000000 */
.L_x_21:
[----:B------:R-:W-:Y:S01]  /*0bf0*/  IMAD R0, R18, R3, RZ ;  /* 0x0000000312007224 */ /* 0x000fe200078e02ff */
[----:B------:R-:W-:Y:S04]  /*0c00*/  BSSY B0, `(.L_x_15) ;  /* 0x0000021000007945 */ /* 0x000fe80003800000 */
[----:B------:R-:W-:-:S13]  /*0c10*/  ISETP.GE.AND P0, PT, R0, UR43, PT ;  /* 0x0000002b00007c0c */ /* 0x000fda000bf06270 */
[----:B-12---:R-:W-:Y:S05]  /*0c20*/  @P0 BRA `(.L_x_16) ;  /* 0x0000000000780947 */ /* 0x006fea0003800000 */
[----:B------:R-:W-:-:S03]  /*0c30*/  UMOV UR4, 0xffffffff ;  /* 0xffffffff00047882 */ /* 0x000fc60000000000 */
[----:B------:R-:W-:Y:S05]  /*0c40*/  BRA.DIV UR4, `(.L_x_17) ;  /* 0x0000000a045c7947 */ /* 0x000fea000b800000 */
[----:B------:R-:W-:-:S07]  /*0c50*/  VOTE.ANY R15, PT, PT ;  /* 0x00000000000f7806 */ /* 0x000fce00038e0100 */
.L_x_44:
[----:B------:R2:W3:Y:S01]  /*0c60*/  LDS R13, [R22] ;  /* 0x00000000160d7984 */ /* 0x0004e20000000800 */
[----:B------:R-:W-:-:S13]  /*0c70*/  R2UR UR4, R15 ;  /* 0x000000000f0472ca */ /* 0x000fda00000e0000 */
[----:B--2---:R-:W-:Y:S05]  /*0c80*/  BRA.DIV UR4, `(.L_x_18) ;  /* 0x0000000a04707947 */ /* 0x004fea000b800000 */
[----:B---3--:R-:W2:Y:S02]  /*0c90*/  SHFL.DOWN PT, R14, R13, 0x10, 0x1f ;  /* 0x0a001f000d0e7f89 */ /* 0x008ea400000e0000 */
[----:B--2---:R-:W-:-:S05]  /*0ca0*/  FADD R0, R13, R14 ;  /* 0x0000000e0d007221 */ /* 0x004fca0000000000 */
[----:B------:R-:W2:Y:S02]  /*0cb0*/  SHFL.DOWN PT, R14, R0, 0x8, 0x1f ;  /* 0x09001f00000e7f89 */ /* 0x000ea400000e0000 */
[----:B--2---:R-:W-:-:S05]  /*0cc0*/  FADD R4, R0, R14 ;  /* 0x0000000e00047221 */ /* 0x004fca0000000000 */
[----:B------:R-:W2:Y:S02]  /*0cd0*/  SHFL.DOWN PT, R14, R4, 0x4, 0x1f ;  /* 0x08801f00040e7f89 */ /* 0x000ea400000e0000 */
[----:B--2---:R-:W-:-:S05]  /*0ce0*/  FADD R6, R4, R14 ;  /* 0x0000000e04067221 */ /* 0x004fca0000000000 */
[----:B------:R-:W2:Y:S02]  /*0cf0*/  SHFL.DOWN PT, R14, R6, 0x2, 0x1f ;  /* 0x08401f00060e7f89 */ /* 0x000ea400000e0000 */
[----:B--2---:R-:W-:-:S05]  /*0d00*/  FADD R8, R6, R14 ;  /* 0x0000000e06087221 */ /* 0x004fca0000000000 */
[----:B------:R2:W3:Y:S02]  /*0d10*/  SHFL.DOWN PT, R14, R8, 0x1, 0x1f ;  /* 0x08201f00080e7f89 */ /* 0x0004e400000e0000 */
.L_x_51:
[----:B------:R-:W-:Y:S01]  /*0d20*/  UMOV UR4, 0xffffffff ;  /* 0xffffffff00047882 */ /* 0x000fe20000000000 */
[----:B---3--:R-:W-:Y:S02]  /*0d30*/  FADD R14, R8, R14 ;  /* 0x0000000e080e7221 */ /* 0x008fe40000000000 */
[----:B------:R-:W-:Y:S05]  /*0d40*/  BRA.DIV UR4, `(.L_x_19) ;  /* 0x0000000a04c47947 */ /* 0x000fea000b800000 */
[----:B------:R-:W-:Y:S01]  /*0d50*/  NOP ;  /* 0x0000000000007918 */ /* 0x000fe20000000000 */
.L_x_54:
[----:B------:R-:W-:Y:S01]  /*0d60*/  IMAD.SHL.U32 R0, R3, 0x20, RZ ;  /* 0x0000002003007824 */ /* 0x000fe200078e00ff */
[----:B------:R-:W-:-:S03]  /*0d70*/  UMOV UR4, 0xffffffff ;  /* 0xffffffff00047882 */ /* 0x000fc60000000000 */
[----:B-1----:R-:W-:-:S05]  /*0d80*/  VIADD R5, R0, 0xffffffff ;  /* 0xffffffff00057836 */ /* 0x002fca0000000000 */
[----:B------:R-:W-:-:S13]  /*0d90*/  LOP3.LUT P0, RZ, R5, R18, RZ, 0xc0, !PT ;  /* 0x0000001205ff7212 */ /* 0x000fda000780c0ff */
[----:B------:R-:W-:-:S04]  /*0da0*/  @!P0 LOP3.LUT R0, R0, R5, RZ, 0xc, !PT ;  /* 0x0000000500008212 */ /* 0x000fc800078e0cff */
[----:B------:R-:W1:Y:S02]  /*0db0*/  @!P0 POPC R5, R0 ;  /* 0x0000000000058309 */ /* 0x000e640000000000 */
[----:B-1----:R-:W-:-:S04]  /*0dc0*/  @!P0 SHF.R.U32.HI R5, RZ, R5, R18 ;  /* 0x00000005ff058219 */ /* 0x002fc80000011612 */
[----:B------:R-:W-:-:S05]  /*0dd0*/  @!P0 LEA R5, R5, UR42, 0x2 ;  /* 0x0000002a05058c11 */ /* 0x000fca000f8e10ff */
[----:B------:R1:W-:Y:S01]  /*0de0*/  @!P0 STS [R5], R14 ;  /* 0x0000000e05008388 */ /* 0x0003e20000000800 */
[----:B------:R-:W-:Y:S05]  /*0df0*/  BRA.DIV UR4, `(.L_x_20) ;  /* 0x0000000a04b47947 */ /* 0x000fea000b800000 */
[----:B------:R-:W-:Y:S01]  /*0e00*/  NOP ;  /* 0x0000000000007918 */ /* 0x000fe20000000000 */
.L_x_16:
[----:B------:R-:W-:Y:S05]  /*0e10*/  BSYNC B0 ;  /* 0x0000000000007941 */ /* 0x000fea0003800000 */
.L_x_15:
[----:B------:R-:W-:-:S04]  /*0e20*/  SHF.L.U32 R3, R3, 0x5, RZ ;  /* 0x0000000503037819 */ /* 0x000fc800000006ff */
[----:B------:R-:W-:-:S13]  /*0e30*/  ISETP.GE.AND P0, PT, R3, UR43, PT ;  /* 0x0000002b03007c0c */ /* 0x000fda000bf06270 */
[----:B------:R-:W-:Y:S05]  /*0e40*/  @!P0 BRA `(.L_x_21) ;  /* 0xfffffffc00688947 */ /* 0x000fea000383ffff */
[----:B------:R-:W-:Y:S05]  /*0e50*/  BSYNC B1 ;  /* 0x0000000000017941 */ /* 0x000fea0003800000 */
.L_x_14:
[----:B------:R-:W-:-:S13]  /*0e60*/  ISETP.NE.AND P0, PT, R18, RZ, PT ;  /* 0x000000ff1200720c */ /* 0x000fda0003f05270 */
[----:B------:R-:W-:Y:S05]  /*0e70*/  @P0 BRA `(.L_x_22) ;  /* 0x0000000000440947 */ /* 0x000fea0003800000 */
[----:B------:R-:W3:Y:S01]  /*0e80*/  S2UR UR5, SR_CgaCtaId ;  /* 0x00000000000579c3 */ /* 0x000ee20000008800 */
[----:B------:R-:W-:Y:S01]  /*0e90*/  UMOV UR4, 0x400 ;  /* 0x0000040000047882 */ /* 0x000fe20000000000 */
[----:B------:R-:W-:Y:S01]  /*0ea0*/  IMAD.U32 R12, RZ, RZ, UR44 ;  /* 0x0000002cff0c7e24 */ /* 0x000fe2000f8e00ff */
[----:B------:R-:W-:Y:S01]  /*0eb0*/  MOV R3, 0x0 ;  /* 0x0000000000037802 */ /* 0x000fe20000000f00 */
[----:B------:R-:W-:Y:S01]  /*0ec0*/  IMAD.U32 R6, RZ, RZ, UR39 ;  /* 0x00000027ff067e24 */ /* 0x000fe2000f8e00ff */
[----:B------:R-:W-:Y:S02]  /*0ed0*/  MOV R7, UR40 ;  /* 0x0000002800077c02 */ /* 0x000fe40008000f00 */
[----:B------:R-:W-:Y:S01]  /*0ee0*/  STL [R1], R12 ;  /* 0x0000000c01007387 */ /* 0x000fe20000100800 */
[----:B------:R4:W0:Y:S01]  /*0ef0*/  LDC.64 R10, c[0x4][R3] ;  /* 0x01000000030a7b82 */ /* 0x0008220000000a00 */
[----:B---3--:R-:W-:-:S09]  /*0f00*/  ULEA UR4, UR5, UR4, 0x18 ;  /* 0x0000000405047291 */ /* 0x008fd2000f8ec0ff */
[----:B------:R-:W2:Y:S02]  /*0f10*/  LDS R0, [UR4+0x1000] ;  /* 0x00100004ff007984 */ /* 0x000ea40008000800 */
[----:B------:R-:W3:Y:S02]  /*0f20*/  LDCU.64 UR4, c[0x4][0x8] ;  /* 0x01000100ff0477ac */ /* 0x000ee40008000a00 */
[----:B---3--:R-:W-:Y:S02]  /*0f30*/  IMAD.U32 R4, RZ, RZ, UR4 ;  /* 0x00000004ff047e24 */ /* 0x008fe4000f8e00ff */
[----:B-1----:R-:W-:Y:S01]  /*0f40*/  IMAD.U32 R5, RZ, RZ, UR5 ;  /* 0x00000005ff057e24 */ /* 0x002fe2000f8e00ff */
[----:B--2---:R-:W1:Y:S02]  /*0f50*/  F2F.F64.F32 R8, R0 ;  /* 0x0000000000087310 */ /* 0x004e640000201800 */
[----:B01----:R4:W-:Y:S04]  /*0f60*/  STL.64 [R1+0x8], R8 ;  /* 0x0000080801007387 */ /* 0x0039e80000100a00 */
[----:B------:R-:W-:-:S07]  /*0f70*/  LEPC R20, `(.L_x_22) ;  /* 0x000000001014794e */ /* 0x000fce0000000000 */
[----:B----4-:R-:W-:Y:S05]  /*0f80*/  CALL.ABS.NOINC R10 ;  /* 0x000000000a007343 */ /* 0x010fea0003c00000 */
.L_x_22:
[----:B------:R-:W-:Y:S05]  /*0f90*/  WARPSYNC.ALL ;  /* 0x0000000000007948 */ /* 0x000fea0003800000 */
[----:B------:R-:W3:Y:S08]  /*0fa0*/  S2UR UR5, SR_CgaCtaId ;  /* 0x00000000000579c3 */ /* 0x000ef00000008800 */
[----:B------:R-:W-:Y:S01]  /*0fb0*/  BAR.SYNC.DEFER_BLOCKING 0x0 ;  /* 0x0000000000007b1d */ /* 0x000fe20000010000 */
[----:B------:R-:W-:-:S04]  /*0fc0*/  UIADD3 UR38, UPT, UPT, UR38, 0x1, URZ ;  /* 0x0000000126267890 */ /* 0x000fc8000fffe0ff */
[----:B------:R-:W-:Y:S01]  /*0fd0*/  UISETP.NE.AND UP0, UPT, UR38, UR41, UPT ;  /* 0x000000292600728c */ /* 0x000fe2000bf05270 */
[----:B------:R-:W-:Y:S02]  /*0fe0*/  UMOV UR4, 0x400 ;  /* 0x0000040000047882 */ /* 0x000fe40000000000 */
[----:B---3--:R-:W-:-:S09]  /*0ff0*/  ULEA UR4, UR5, UR4, 0x18 ;  /* 0x0000000405047291 */ /* 0x008fd2000f8ec0ff */
[----:B------:R-:W3:Y:S02]  /*1000*/  LDS R3, [UR4+0x1000] ;  /* 0x00100004ff037984 */ /* 0x000ee40008000800 */
[----:B---3--:R-:W-:Y:S01]  /*1010*/  FADD R2, R3, R2 ;  /* 0x0000000203027221 */ /* 0x008fe20000000000 */
[----:B------:R-:W-:Y:S06]  /*1020*/  BRA.U UP0, `(.L_x_23) ;  /* 0xfffffff900a47547 */ /* 0x000fec000b83ffff */
.L_x_13:
[----:B------:R-:W-:-:S13]  /*1030*/  ISETP.NE.AND P0, PT, R18, RZ, PT ;  /* 0x000000ff1200720c */ /* 0x000fda0003f05270 */
[----:B------:R-:W-:Y:S05]  /*1040*/  @P0 BRA `(.L_x_24) ;  /* 0x0000000000380947 */ /* 0x000fea0003800000 */
[----:B--2---:R-:W2:Y:S01]  /*1050*/  F2F.F64.F32 R8, R2 ;  /* 0x0000000200087310 */ /* 0x004ea20000201800 */
[----:B------:R-:W-:Y:S01]  /*1060*/  IMAD.U32 R12, RZ, RZ, UR44 ;  /* 0x0000002cff0c7e24 */ /* 0x000fe2000f8e00ff */
[----:B------:R-:W-:Y:S01]  /*1070*/  MOV R0, 0x0 ;  /* 0x0000000000007802 */ /* 0x000fe20000000f00 */
[----:B------:R-:W3:Y:S01]  /*1080*/  LDCU.64 UR4, c[0x4][0x18] ;  /* 0x01000300ff0477ac */ /* 0x000ee20008000a00 */
[----:B------:R-:W-:Y:S02]  /*1090*/  IMAD.U32 R7, RZ, RZ, UR47 ;  /* 0x0000002fff077e24 */ /* 0x000fe4000f8e00ff */
[----:B------:R4:W-:Y:S01]  /*10a0*/  STL [R1+0x10], R12 ;  /* 0x0000100c01007387 */ /* 0x0009e20000100800 */
[----:B------:R4:W0:Y:S01]  /*10b0*/  LDC.64 R10, c[0x4][R0] ;  /* 0x01000000000a7b82 */ /* 0x0008220000000a00 */
[----:B------:R-:W-:-:S06]  /*10c0*/  UIADD3 UR6, UPT, UPT, UR39, 0x10, URZ ;  /* 0x0000001027067890 */ /* 0x000fcc000fffe0ff */
[----:B------:R-:W-:Y:S01]  /*10d0*/  MOV R6, UR6 ;  /* 0x0000000600067c02 */ /* 0x000fe20008000f00 */
[----:B--2---:R4:W-:Y:S01]  /*10e0*/  STL.64 [R1+0x18], R8 ;  /* 0x0000180801007387 */ /* 0x0049e20000100a00 */
[----:B---3--:R-:W-:Y:S02]  /*10f0*/  IMAD.U32 R4, RZ, RZ, UR4 ;  /* 0x00000004ff047e24 */ /* 0x008fe4000f8e00ff */
[----:B-1----:R-:W-:-:S07]  /*1100*/  IMAD.U32 R5, RZ, RZ, UR5 ;  /* 0x00000005ff057e24 */ /* 0x002fce000f8e00ff */
[----:B------:R-:W-:-:S07]  /*1110*/  LEPC R20, `(.L_x_24) ;  /* 0x000000001014794e */ /* 0x000fce0000000000 */
[----:B0---4-:R-:W-:Y:S05]  /*1120*/  CALL.ABS.NOINC R10 ;  /* 0x000000000a007343 */ /* 0x011fea0003c00000 */
.L_x_24:
[----:B------:R-:W3:Y:S01]  /*1130*/  MUFU.RCP R3, R2 ;  /* 0x0000000200037308 */ /* 0x000ee20000001000 */
[----:B------:R-:W-:Y:S05]  /*1140*/  WARPSYNC.ALL ;  /* 0x0000000000007948 */ /* 0x000fea0003800000 */
[----:B------:R-:W-:Y:S06]  /*1150*/  BAR.SYNC.DEFER_BLOCKING 0x0 ;  /* 0x0000000000007b1d */ /* 0x000fec0000010000 */
[----:B------:R-:W4:Y:S01]  /*1160*/  FCHK P0, R19, R2 ;  /* 0x0000000213007302 */ /* 0x000f220000000000 */
[----:B------:R-:W-:Y:S01]  /*1170*/  BSSY.RECONVERGENT B0, `(.L_x_25) ;  /* 0x000000a000007945 */ /* 0x000fe20003800200 */
[----:B---3--:R-:W-:-:S04]  /*1180*/  FFMA R0, R3, -R2, 1 ;  /* 0x3f80000003007423 */ /* 0x008fc80000000802 */
[----:B------:R-:W-:-:S04]  /*1190*/  FFMA R0, R3, R0, R3 ;  /* 0x0000000003007223 */ /* 0x000fc80000000003 */
[----:B------:R-:W-:-:S04]  /*11a0*/  FFMA R3, R19, R0, RZ ;  /* 0x0000000013037223 */ /* 0x000fc800000000ff */
[----:B------:R-:W-:-:S04]  /*11b0*/  FFMA R4, R3, -R2, R19 ;  /* 0x8000000203047223 */ /* 0x000fc80000000013 */
[----:B------:R-:W-:Y:S01]  /*11c0*/  FFMA R3, R0, R4, R3 ;  /* 0x0000000400037223 */ /* 0x000fe20000000003 */
[----:B----4-:R-:W-:Y:S06]  /*11d0*/  @!P0 BRA `(.L_x_26) ;  /* 0x00000000000c8947 */ /* 0x010fec0003800000 */
[----:B------:R-:W-:-:S07]  /*11e0*/  MOV R4, 0x1200 ;  /* 0x0000120000047802 */ /* 0x000fce0000000f00 */
[----:B012---:R-:W-:Y:S05]  /*11f0*/  CALL.REL.NOINC `($__internal_0_$__cuda_sm3x_div_rn_noftz_f32_slowpath) ;  /* 0x0000000400d07944 */ /* 0x007fea0003c00000 */
[----:B------:R-:W-:-:S07]  /*1200*/  IMAD.MOV.U32 R3, RZ, RZ, R0 ;  /* 0x000000ffff037224 */ /* 0x000fce00078e0000 */
.L_x_26:
[----:B------:R-:W-:Y:S05]  /*1210*/  BSYNC.RECONVERGENT B0 ;  /* 0x0000000000007941 */ /* 0x000fea0003800200 */
.L_x_25:
[----:B------:R-:W-:Y:S01]  /*1220*/  STG.E desc[UR36][R16.64], R3 ;  /* 0x0000000310007986 */ /* 0x000fe2000c101924 */
[----:B------:R-:W-:Y:S05]  /*1230*/  EXIT ;  /* 0x000000000000794d */ /* 0x000fea0003800000 */
.L_x_4:
[----:B------:R-:W-:Y:S01]  /*1240*/  BSSY B2, `(.L_x_27) ;  /* 0x0000006000027945 */ /* 0x000fe20003800000 */
[----:B------:R-:W-:Y:S01]  /*1250*/  PLOP3.LUT P6, PT, PT, PT, PT, 0x80, 0x8 ;  /* 0x000000000008781c */ /* 0x000fe20003fcf070 */
[----:B------:R-:W-:-:S12]  /*1260*/  IMAD.MOV.U32 R15, RZ, RZ, -0x1 ;  /* 0xffffffffff0f7424 */ /* 0x000fd800078e00ff */
[----:B------:R-:W-:Y:S05]  /*1270*/  WARPSYNC.COLLECTIVE R15, `(.L_x_28) ;  /* 0x000000000f087348 */ /* 0x000fea0003c00000 */
[----:B------:R-:W-:Y:S01]  /*1280*/  VOTE.ANY R14, PT, P6 ;  /* 0x00000000000e7806 */ /* 0x000fe200030e0100 */
[----:B------:R-:W-:Y:S06]  /*1290*/  ENDCOLLECTIVE ;  /* 0x000000000000791b */ /* 0x000fec0003800000 */
.L_x_28:
[----:B------:R-:W-:Y:S05]  /*12a0*/  BSYNC B2 ;  /* 0x0000000000027941 */ /* 0x000fea0003800000 */
.L_x_27:
[----:B------:R-:W-:Y:S01]  /*12b0*/  IMAD.MOV.U32 R15, RZ, RZ, R14 ;  /* 0x000000ffff0f7224 */ /* 0x000fe200078e000e */
[----:B------:R-:W-:Y:S06]  /*12c0*/  BRA `(.L_x_29) ;  /* 0xfffffff0003c7947 */ /* 0x000fec000383ffff */
.L_x_5:
[----:B------:R-:W-:Y:S01]  /*12d0*/  HFMA2 R11, -RZ, RZ, 0, 1.847743988037109375e-06 ;  /* 0x0000001fff0b7431 */ /* 0x000fe200000001ff */
[----:B------:R-:W-:Y:S01]  /*12e0*/  BSSY B2, `(.L_x_30) ;  /* 0x0000005000027945 */ /* 0x000fe20003800000 */
[----:B------:R-:W-:-:S07]  /*12f0*/  IMAD.MOV.U32 R12, RZ, RZ, 0x10 ;  /* 0x00000010ff0c7424 */ /* 0x000fce00078e00ff */
[----:B-1----:R-:W-:Y:S05]  /*1300*/  WARPSYNC.COLLECTIVE R15, `(.L_x_31) ;  /* 0x000000000f087348 */ /* 0x002fea0003c00000 */
[----:B-1----:R0:W1:Y:S02]  /*1310*/  SHFL.DOWN P6, R14, R13, R12, R11 ;  /* 0x0800000c0d0e7389 */ /* 0x00206400000c000b */
[----:B01----:R-:W-:Y:S05]  /*1320*/  ENDCOLLECTIVE ;  /* 0x000000000000791b */ /* 0x003fea0003800000 */
.L_x_31:
[----:B------:R-:W-:Y:S05]  /*1330*/  BSYNC B2 ;  /* 0x0000000000027941 */ /* 0x000fea0003800000 */
.L_x_30:
[----:B------:R-:W-:Y:S01]  /*1340*/  FMNMX R0, R13, R14, !PT ;  /* 0x0000000e0d007209 */ /* 0x000fe20007800000 */
[----:B------:R-:W-:Y:S02]  /*1350*/  IMAD.MOV.U32 R12, RZ, RZ, 0x8 ;  /* 0x00000008ff0c7424 */ /* 0x000fe400078e00ff */
[----:B------:R-:W-:Y:S02]  /*1360*/  IMAD.MOV.U32 R11, RZ, RZ, 0x1f ;  /* 0x0000001fff0b7424 */ /* 0x000fe400078e00ff */
[----:B------:R-:W-:-:S07]  /*1370*/  IMAD.MOV.U32 R13, RZ, RZ, R0 ;  /* 0x000000ffff0d7224 */ /* 0x000fce00078e0000 */
[----:B------:R-:W-:Y:S05]  /*1380*/  WARPSYNC.COLLECTIVE R15, `(.L_x_32) ;  /* 0x000000000f087348 */ /* 0x000fea0003c00000 */
[----:B------:R0:W1:Y:S02]  /*1390*/  SHFL.DOWN P6, R14, R13, R12, R11 ;  /* 0x0800000c0d0e7389 */ /* 0x00006400000c000b */
[----:B01----:R-:W-:Y:S05]  /*13a0*/  ENDCOLLECTIVE ;  /* 0x000000000000791b */ /* 0x003fea0003800000 */
.L_x_32:
[----:B------:R-:W-:Y:S02]  /*13b0*/  MOV R12, 0x4 ;  /* 0x00000004000c7802 */ /* 0x000fe40000000f00 */
[----:B------:R-:W-:-:S05]  /*13c0*/  FMNMX R4, R0, R14, !PT ;  /* 0x0000000e00047209 */ /* 0x000fca0007800000 */
[----:B------:R-:W-:-:S07]  /*13d0*/  IMAD.MOV.U32 R13, RZ, RZ, R4 ;  /* 0x000000ffff0d7224 */ /* 0x000fce00078e0004 */
[----:B------:R-:W-:Y:S05]  /*13e0*/  WARPSYNC.COLLECTIVE R15, `(.L_x_33) ;  /* 0x000000000f087348 */ /* 0x000fea0003c00000 */
[----:B------:R0:W1:Y:S02]  /*13f0*/  SHFL.DOWN P6, R14, R13, R12, R11 ;  /* 0x0800000c0d0e7389 */ /* 0x00006400000c000b */
[----:B01----:R-:W-:Y:S05]  /*1400*/  ENDCOLLECTIVE ;  /* 0x000000000000791b */ /* 0x003fea0003800000 */
.L_x_33:
[----:B------:R-:W-:Y:S01]  /*1410*/  IMAD.MOV.U32 R12, RZ, RZ, 0x2 ;  /* 0x00000002ff0c7424 */ /* 0x000fe200078e00ff */
[----:B------:R-:W-:-:S05]  /*1420*/  FMNMX R6, R4, R14, !PT ;  /* 0x0000000e04067209 */ /* 0x000fca0007800000 */
[----:B------:R-:W-:-:S07]  /*1430*/  IMAD.MOV.U32 R13, RZ, RZ, R6 ;  /* 0x000000ffff0d7224 */ /* 0x000fce00078e0006 */
[----:B------:R-:W-:Y:S05]  /*1440*/  WARPSYNC.COLLECTIVE R15, `(.L_x_34) ;  /* 0x000000000f087348 */ /* 0x000fea0003c00000 */
[----:B------:R0:W1:Y:S02]  /*1450*/  SHFL.DOWN P6, R14, R13, R12, R11 ;  /* 0x0800000c0d0e7389 */ /* 0x00006400000c000b */
[----:B01----:R-:W-:Y:S05]  /*1460*/  ENDCOLLECTIVE ;  /* 0x000000000000791b */ /* 0x003fea0003800000 */
.L_x_34:
[----:B------:R-:W-:Y:S01]  /*1470*/  IMAD.MOV.U32 R12, RZ, RZ, 0x1 ;  /* 0x00000001ff0c7424 */ /* 0x000fe200078e00ff */
[----:B------:R-:W-:-:S05]  /*1480*/  FMNMX R8, R6, R14, !PT ;  /* 0x0000000e06087209 */ /* 0x000fca0007800000 */
[----:B------:R-:W-:-:S07]  /*1490*/  IMAD.MOV.U32 R13, RZ, RZ, R8 ;  /* 0x000000ffff0d7224 */ /* 0x000fce00078e0008 */
[----:B------:R-:W-:Y:S05]  /*14a0*/  WARPSYNC.COLLECTIVE R15, `(.L_x_35) ;  /* 0x000000000f087348 */ /* 0x000fea0003c00000 */
[----:B------:R0:W1:Y:S02]  /*14b0*/  SHFL.DOWN P6, R14, R13, R12, R11 ;  /* 0x0800000c0d0e7389 */ /* 0x00006400000c000b */
[----:B01----:R-:W-:Y:S05]  /*14c0*/  ENDCOLLECTIVE ;  /* 0x000000000000791b */ /* 0x003fea0003800000 */
.L_x_35:
[----:B------:R-:W-:Y:S05]  /*14d0*/  BRA `(.L_x_36) ;  /* 0xffffffec00e87947 */ /* 0x000fea000383ffff */
.L_x_6:
[----:B------:R-:W-:Y:S01]  /*14e0*/  BSSY B2, `(.L_x_37) ;  /* 0x0000005000027945 */ /* 0x000fe20003800000 */
[----:B------:R-:W-:-:S07]  /*14f0*/  MOV R15, 0xffffffff ;  /* 0xffffffff000f7802 */ /* 0x000fce0000000f00 */
[----:B0-----:R-:W-:Y:S05]  /*1500*/  WARPSYNC.COLLECTIVE R15, `(.L_x_38) ;  /* 0x000000000f087348 */ /* 0x001fea0003c00000 */
[----:B------:R-:W-:Y:S01]  /*1510*/  NOP ;  /* 0x0000000000007918 */ /* 0x000fe20000000000 */
[----:B0-----:R-:W-:Y:S05]  /*1520*/  ENDCOLLECTIVE ;  /* 0x000000000000791b */ /* 0x001fea0003800000 */
.L_x_38:
[----:B------:R-:W-:Y:S05]  /*1530*/  BSYNC B2 ;  /* 0x0000000000027941 */ /* 0x000fea0003800000 */
.L_x_37:
[----:B------:R-:W-:Y:S05]  /*1540*/  BRA `(.L_x_39) ;  /* 0xffffffec00dc7947 */ /* 0x000fea000383ffff */
.L_x_7:
[----:B------:R-:W-:Y:S01]  /*1550*/  BSSY B2, `(.L_x_40) ;  /* 0x0000005000027945 */ /* 0x000fe20003800000 */
[----:B------:R-:W-:-:S07]  /*1560*/  IMAD.MOV.U32 R15, RZ, RZ, -0x1 ;  /* 0xffffffffff0f7424 */ /* 0x000fce00078e00ff */
[----:B01----:R-:W-:Y:S05]  /*1570*/  WARPSYNC.COLLECTIVE R15, `(.L_x_41) ;  /* 0x000000000f087348 */ /* 0x003fea0003c00000 */
[----:B------:R-:W-:Y:S01]  /*1580*/  NOP ;  /* 0x0000000000007918 */ /* 0x000fe20000000000 */
[----:B01----:R-:W-:Y:S05]  /*1590*/  ENDCOLLECTIVE ;  /* 0x000000000000791b */ /* 0x003fea0003800000 */
.L_x_41:
[----:B------:R-:W-:Y:S05]  /*15a0*/  BSYNC B2 ;  /* 0x0000000000027941 */ /* 0x000fea0003800000 */
.L_x_40:
[----:B------:R-:W-:Y:S05]  /*15b0*/  BRA `(.L_x_3) ;  /* 0xffffffec00ec7947 */ /* 0x000fea000383ffff */
.L_x_17:
[----:B------:R-:W-:Y:S01]  /*15c0*/  BSSY B2, `(.L_x_42) ;  /* 0x0000006000027945 */ /* 0x000fe20003800000 */
[----:B------:R-:W-:Y:S01]  /*15d0*/  PLOP3.LUT P6, PT, PT, PT, PT, 0x80, 0x8 ;  /* 0x000000000008781c */ /* 0x000fe20003fcf070 */
[----:B------:R-:W-:-:S12]  /*15e0*/  IMAD.MOV.U32 R15, RZ, RZ, -0x1 ;  /* 0xffffffffff0f7424 */ /* 0x000fd800078e00ff */
[----:B01----:R-:W-:Y:S05]  /*15f0*/  WARPSYNC.COLLECTIVE R15, `(.L_x_43) ;  /* 0x000000000f087348 */ /* 0x003fea0003c00000 */
[----:B------:R-:W-:Y:S01]  /*1600*/  VOTE.ANY R14, PT, P6 ;  /* 0x00000000000e7806 */ /* 0x000fe200030e0100 */
[----:B01----:R-:W-:Y:S06]  /*1610*/  ENDCOLLECTIVE ;  /* 0x000000000000791b */ /* 0x003fec0003800000 */
.L_x_43:
[----:B------:R-:W-:Y:S05]  /*1620*/  BSYNC B2 ;  /* 0x0000000000027941 */ /* 0x000fea0003800000 */
.L_x_42:
[----:B------:R-:W-:Y:S01]  /*1630*/  IMAD.MOV.U32 R15, RZ, RZ, R14 ;  /* 0x000000ffff0f7224 */ /* 0x000fe200078e000e */
[----:B------:R-:W-:Y:S06]  /*1640*/  BRA `(.L_x_44) ;  /* 0xfffffff400847947 */ /* 0x000fec000383ffff */
.L_x_18:
[----:B------:R-:W-:Y:S01]  /*1650*/  HFMA2 R11, -RZ, RZ, 0, 1.847743988037109375e-06 ;  /* 0x0000001fff0b7431 */ /* 0x000fe200000001ff */
[----:B------:R-:W-:Y:S01]  /*1660*/  BSSY B2, `(.L_x_45) ;  /* 0x0000005000027945 */ /* 0x000fe20003800000 */
[----:B------:R-:W-:-:S07]  /*1670*/  IMAD.MOV.U32 R12, RZ, RZ, 0x10 ;  /* 0x00000010ff0c7424 */ /* 0x000fce00078e00ff */
[----:B01-3--:R-:W-:Y:S05]  /*1680*/  WARPSYNC.COLLECTIVE R15, `(.L_x_46) ;  /* 0x000000000f087348 */ /* 0x00bfea0003c00000 */
[----:B---3--:R2:W3:Y:S02]  /*1690*/  SHFL.DOWN P6, R14, R13, R12, R11 ;  /* 0x0800000c0d0e7389 */ /* 0x0084e400000c000b */
[----:B0123--:R-:W-:Y:S05]  /*16a0*/  ENDCOLLECTIVE ;  /* 0x000000000000791b */ /* 0x00ffea0003800000 */
.L_x_46:
[----:B------:R-:W-:Y:S05]  /*16b0*/  BSYNC B2 ;  /* 0x0000000000027941 */ /* 0x000fea0003800000 */
.L_x_45:
[----:B------:R-:W-:Y:S01]  /*16c0*/  FADD R0, R13, R14 ;  /* 0x0000000e0d007221 */ /* 0x000fe20000000000 */
[----:B------:R-:W-:Y:S02]  /*16d0*/  IMAD.MOV.U32 R12, RZ, RZ, 0x8 ;  /* 0x00000008ff0c7424 */ /* 0x000fe400078e00ff */
[----:B------:R-:W-:Y:S02]  /*16e0*/  IMAD.MOV.U32 R11, RZ, RZ, 0x1f ;  /* 0x0000001fff0b7424 */ /* 0x000fe400078e00ff */
[----:B------:R-:W-:-:S07]  /*16f0*/  IMAD.MOV.U32 R13, RZ, RZ, R0 ;  /* 0x000000ffff0d7224 */ /* 0x000fce00078e0000 */
[----:B------:R-:W-:Y:S05]  /*1700*/  WARPSYNC.COLLECTIVE R15, `(.L_x_47) ;  /* 0x000000000f087348 */ /* 0x000fea0003c00000 */
[----:B------:R0:W1:Y:S02]  /*1710*/  SHFL.DOWN P6, R14, R13, R12, R11 ;  /* 0x0800000c0d0e7389 */ /* 0x00006400000c000b */
[----:B01----:R-:W-:Y:S05]  /*1720*/  ENDCOLLECTIVE ;  /* 0x000000000000791b */ /* 0x003fea0003800000 */
.L_x_47:
[----:B------:R-:W-:Y:S01]  /*1730*/  MOV R12, 0x4 ;  /* 0x00000004000c7802 */ /* 0x000fe20000000f00 */
[----:B------:R-:W-:-:S04]  /*1740*/  FADD R4, R0, R14 ;  /* 0x0000000e00047221 */ /* 0x000fc80000000000 */
[----:B------:R-:W-:-:S07]  /*1750*/  IMAD.MOV.U32 R13, RZ, RZ, R4 ;  /* 0x000000ffff0d7224 */ /* 0x000fce00078e0004 */
[----:B------:R-:W-:Y:S05]  /*1760*/  WARPSYNC.COLLECTIVE R15, `(.L_x_48) ;  /* 0x000000000f087348 */ /* 0x000fea0003c00000 */
[----:B------:R0:W1:Y:S02]  /*1770*/  SHFL.DOWN P6, R14, R13, R12, R11 ;  /* 0x0800000c0d0e7389 */ /* 0x00006400000c000b */
[----:B01----:R-:W-:Y:S05]  /*1780*/  ENDCOLLECTIVE ;  /* 0x000000000000791b */ /* 0x003fea0003800000 */
.L_x_48:
[----:B------:R-:W-:Y:S02]  /*1790*/  IMAD.MOV.U32 R12, RZ, RZ, 0x2 ;  /* 0x00000002ff0c7424 */ /* 0x000fe400078e00ff */
[----:B------:R-:W-:-:S04]  /*17a0*/  FADD R6, R4, R14 ;  /* 0x0000000e04067221 */ /* 0x000fc80000000000 */
[----:B------:R-:W-:-:S07]  /*17b0*/  IMAD.MOV.U32 R13, RZ, RZ, R6 ;  /* 0x000000ffff0d7224 */ /* 0x000fce00078e0006 */
[----:B------:R-:W-:Y:S05]  /*17c0*/  WARPSYNC.COLLECTIVE R15, `(.L_x_49) ;  /* 0x000000000f087348 */ /* 0x000fea0003c00000 */
[----:B------:R0:W1:Y:S02]  /*17d0*/  SHFL.DOWN P6, R14, R13, R12, R11 ;  /* 0x0800000c0d0e7389 */ /* 0x00006400000c000b */
[----:B01----:R-:W-:Y:S05]  /*17e0*/  ENDCOLLECTIVE ;  /* 0x000000000000791b */ /* 0x003fea0003800000 */
.L_x_49:
[----:B------:R-:W-:Y:S02]  /*17f0*/  IMAD.MOV.U32 R12, RZ, RZ, 0x1 ;  /* 0x00000001ff0c7424 */ /* 0x000fe400078e00ff */
[----:B------:R-:W-:-:S04]  /*1800*/  FADD R8, R6, R14 ;  /* 0x0000000e06087221 */ /* 0x000fc80000000000 */
[----:B------:R-:W-:-:S07]  /*1810*/  IMAD.MOV.U32 R13, RZ, RZ, R8 ;  /* 0x000000ffff0d7224 */ /* 0x000fce00078e0008 */
[----:B------:R-:W-:Y:S05]  /*1820*/  WARPSYNC.COLLECTIVE R15, `(.L_x_50) ;  /* 0x000000000f087348 */ /* 0x000fea0003c00000 */
[----:B------:R0:W1:Y:S02]  /*1830*/  SHFL.DOWN P6, R14, R13, R12, R11 ;  /* 0x0800000c0d0e7389 */ /* 0x00006400000c000b */
[----:B01----:R-:W-:Y:S05]  /*1840*/  ENDCOLLECTIVE ;  /* 0x000000000000791b */ /* 0x003fea0003800000 */
.L_x_50:
[----:B------:R-:W-:Y:S05]  /*1850*/  BRA `(.L_x_51) ;  /* 0xfffffff400307947 */ /* 0x000fea000383ffff */
.L_x_19:
[----:B------:R-:W-:Y:S01]  /*1860*/  BSSY B2, `(.L_x_52) ;  /* 0x0000005000027945 */ /* 0x000fe20003800000 */
[----:B------:R-:W-:-:S07]  /*1870*/  MOV R15, 0xffffffff ;  /* 0xffffffff000f7802 */ /* 0x000fce0000000f00 */
[----:B012---:R-:W-:Y:S05]  /*1880*/  WARPSYNC.COLLECTIVE R15, `(.L_x_53) ;  /* 0x000000000f087348 */ /* 0x007fea0003c00000 */
[----:B------:R-:W-:Y:S01]  /*1890*/  NOP ;  /* 0x0000000000007918 */ /* 0x000fe20000000000 */
[----:B012---:R-:W-:Y:S05]  /*18a0*/  ENDCOLLECTIVE ;  /* 0x000000000000791b */ /* 0x007fea0003800000 */
.L_x_53:
[----:B------:R-:W-:Y:S05]  /*18b0*/  BSYNC B2 ;  /* 0x0000000000027941 */ /* 0x000fea0003800000 */
.L_x_52:
[----:B------:R-:W-:Y:S05]  /*18c0*/  BRA `(.L_x_54) ;  /* 0xfffffff400247947 */ /* 0x000fea000383ffff */
.L_x_20:
[----:B------:R-:W-:Y:S01]  /*18d0*/  BSSY B2, `(.L_x_55) ;  /* 0x0000005000027945 */ /* 0x000fe20003800000 */
[----:B------:R-:W-:-:S07]  /*18e0*/  IMAD.MOV.U32 R15, RZ, RZ, -0x1 ;  /* 0xffffffffff0f7424 */ /* 0x000fce00078e00ff */
[----:B012---:R-:W-:Y:S05]  /*18f0*/  WARPSYNC.COLLECTIVE R15, `(.L_x_56) ;  /* 0x000000000f087348 */ /* 0x007fea0003c00000 */
[----:B------:R-:W-:Y:S01]  /*1900*/  NOP ;  /* 0x0000000000007918 */ /* 0x000fe20000000000 */
[----:B012---:R-:W-:Y:S05]  /*1910*/  ENDCOLLECTIVE ;  /* 0x000000000000791b */ /* 0x007fea0003800000 */
.L_x_56:
[----:B------:R-:W-:Y:S05]  /*1920*/  BSYNC B2 ;  /* 0x0000000000027941 */ /* 0x000fea0003800000 */
.L_x_55:
[----:B------:R-:W-:Y:S05]  /*1930*/  BRA `(.L_x_16) ;  /* 0xfffffff400347947 */ /* 0x000fea000383ffff */
        .weak           $__internal_0_$__cuda_sm3x_div_rn_noftz_f32_slowpath
        .type           $__internal_0_$__cuda_sm3x_div_rn_noftz_f32_slowpath,@function
        .size           $__internal_0_$__cuda_sm3x_div_rn_noftz_f32_slowpath,(.L_x_69 - $__internal_0_$__cuda_sm3x_div_rn_noftz_f32_slowpath)
$__internal_0_$__cuda_sm3x_div_rn_noftz_f32_slowpath:
[----:B------:R-:W-:Y:S01]  /*1940*/  SHF.R.U32.HI R3, RZ, 0x17, R2 ;  /* 0x00000017ff037819 */ /* 0x000fe20000011602 */
[----:B------:R-:W-:Y:S01]  /*1950*/  BSSY.RECONVERGENT B1, `(.L_x_57) ;  /* 0x0000063000017945 */ /* 0x000fe20003800200 */
[--C-:B------:R-:W-:Y:S02]  /*1960*/  SHF.R.U32.HI R0, RZ, 0x17, R19.reuse ;  /* 0x00000017ff007819 */ /* 0x100fe40000011613 */
[----:B------:R-:W-:Y:S02]  /*1970*/  LOP3.LUT R10, R3, 0xff, RZ, 0xc0, !PT ;  /* 0x000000ff030a7812 */ /* 0x000fe400078ec0ff */
[----:B------:R-:W-:Y:S01]  /*1980*/  LOP3.LUT R8, R0, 0xff, RZ, 0xc0, !PT ;  /* 0x000000ff00087812 */ /* 0x000fe200078ec0ff */
[----:B------:R-:W-:Y:S02]  /*1990*/  IMAD.MOV.U32 R0, RZ, RZ, R19 ;  /* 0x000000ffff007224 */ /* 0x000fe400078e0013 */
[----:B------:R-:W-:Y:S02]  /*19a0*/  VIADD R6, R10, 0xffffffff ;  /* 0xffffffff0a067836 */ /* 0x000fe40000000000 */
[----:B------:R-:W-:-:S03]  /*19b0*/  VIADD R5, R8, 0xffffffff ;  /* 0xffffffff08057836 */ /* 0x000fc60000000000 */
[----:B------:R-:W-:-:S04]  /*19c0*/  ISETP.GT.U32.AND P0, PT, R6, 0xfd, PT ;  /* 0x000000fd0600780c */ /* 0x000fc80003f04070 */
[----:B------:R-:W-:-:S13]  /*19d0*/  ISETP.GT.U32.OR P0, PT, R5, 0xfd, P0 ;  /* 0x000000fd0500780c */ /* 0x000fda0000704470 */
[----:B------:R-:W-:Y:S01]  /*19e0*/  @!P0 MOV R3, RZ ;  /* 0x000000ff00038202 */ /* 0x000fe20000000f00 */
[----:B------:R-:W-:Y:S06]  /*19f0*/  @!P0 BRA `(.L_x_58) ;  /* 0x00000000005c8947 */ /* 0x000fec0003800000 */
[----:B------:R-:W-:Y:S02]  /*1a00*/  FSETP.GTU.FTZ.AND P1, PT, |R2|, +INF , PT ;  /* 0x7f8000000200780b */ /* 0x000fe40003f3c200 */
[----:B------:R-:W-:-:S04]  /*1a10*/  FSETP.GTU.FTZ.AND P0, PT, |R19|, +INF , PT ;  /* 0x7f8000001300780b */ /* 0x000fc80003f1c200 */
[----:B------:R-:W-:-:S13]  /*1a20*/  PLOP3.LUT P0, PT, P0, P1, PT, 0xf8, 0x8f ;  /* 0x00000000008f781c */ /* 0x000fda0000703f70 */
[----:B------:R-:W-:Y:S05]  /*1a30*/  @P0 BRA `(.L_x_59) ;  /* 0x00000004004c0947 */ /* 0x000fea0003800000 */
[----:B------:R-:W-:-:S13]  /*1a40*/  LOP3.LUT P0, RZ, R2, 0x7fffffff, R0, 0xc8, !PT ;  /* 0x7fffffff02ff7812 */ /* 0x000fda000780c800 */
[----:B------:R-:W-:Y:S05]  /*1a50*/  @!P0 BRA `(.L_x_60) ;  /* 0x00000004003c8947 */ /* 0x000fea0003800000 */
[C---:B------:R-:W-:Y:S02]  /*1a60*/  FSETP.NEU.FTZ.AND P2, PT, |R19|.reuse, +INF , PT ;  /* 0x7f8000001300780b */ /* 0x040fe40003f5d200 */
[----:B------:R-:W-:Y:S02]  /*1a70*/  FSETP.NEU.FTZ.AND P1, PT, |R2|, +INF , PT ;  /* 0x7f8000000200780b */ /* 0x000fe40003f3d200 */
[----:B------:R-:W-:-:S11]  /*1a80*/  FSETP.NEU.FTZ.AND P0, PT, |R19|, +INF , PT ;  /* 0x7f8000001300780b */ /* 0x000fd60003f1d200 */
[----:B------:R-:W-:Y:S05]  /*1a90*/  @!P1 BRA !P2, `(.L_x_60) ;  /* 0x00000004002c9947 */ /* 0x000fea0005000000 */
[----:B------:R-:W-:-:S04]  /*1aa0*/  LOP3.LUT P2, RZ, R0, 0x7fffffff, RZ, 0xc0, !PT ;  /* 0x7fffffff00ff7812 */ /* 0x000fc8000784c0ff */
[----:B------:R-:W-:-:S13]  /*1ab0*/  PLOP3.LUT P1, PT, P1, P2, PT, 0x2f, 0xf2 ;  /* 0x0000000000f2781c */ /* 0x000fda0000f24577 */
[----:B------:R-:W-:Y:S05]  /*1ac0*/  @P1 BRA `(.L_x_61) ;  /* 0x0000000400181947 */ /* 0x000fea0003800000 */
[----:B------:R-:W-:-:S04]  /*1ad0*/  LOP3.LUT P1, RZ, R2, 0x7fffffff, RZ, 0xc0, !PT ;  /* 0x7fffffff02ff7812 */ /* 0x000fc8000782c0ff */
[----:B------:R-:W-:-:S13]  /*1ae0*/  PLOP3.LUT P0, PT, P0, P1, PT, 0x2f, 0xf2 ;  /* 0x0000000000f2781c */ /* 0x000fda0000702577 */
[----:B------:R-:W-:Y:S05]  /*1af0*/  @P0 BRA `(.L_x_62) ;  /* 0x0000000400000947 */ /* 0x000fea0003800000 */
[----:B------:R-:W-:Y:S02]  /*1b00*/  ISETP.GE.AND P0, PT, R5, RZ, PT ;  /* 0x000000ff0500720c */ /* 0x000fe40003f06270 */
[----:B------:R-:W-:-:S11]  /*1b10*/  ISETP.GE.AND P1, PT, R6, RZ, PT ;  /* 0x000000ff0600720c */ /* 0x000fd60003f26270 */
[----:B------:R-:W-:Y:S02]  /*1b20*/  @P0 IMAD.MOV.U32 R3, RZ, RZ, RZ ;  /* 0x000000ffff030224 */ /* 0x000fe400078e00ff */
[----:B------:R-:W-:Y:S01]  /*1b30*/  @!P0 FFMA R0, R19, 1.84467440737095516160e+19, RZ ;  /* 0x5f80000013008823 */ /* 0x000fe200000000ff */
[----:B------:R-:W-:Y:S02]  /*1b40*/  @!P0 IMAD.MOV.U32 R3, RZ, RZ, -0x40 ;  /* 0xffffffc0ff038424 */ /* 0x000fe400078e00ff */
[----:B------:R-:W-:Y:S02]  /*1b50*/  @!P1 FFMA R2, R2, 1.84467440737095516160e+19, RZ ;  /* 0x5f80000002029823 */ /* 0x000fe400000000ff */
[----:B------:R-:W-:-:S07]  /*1b60*/  @!P1 VIADD R3, R3, 0x40 ;  /* 0x0000004003039836 */ /* 0x000fce0000000000 */
.L_x_58:
[----:B------:R-:W-:Y:S01]  /*1b70*/  LEA R5, R10, 0xc0800000, 0x17 ;  /* 0xc08000000a057811 */ /* 0x000fe200078eb8ff */
[----:B------:R-:W-:Y:S04]  /*1b80*/  BSSY.RECONVERGENT B2, `(.L_x_63) ;  /* 0x0000036000027945 */ /* 0x000fe80003800200 */
[----:B------:R-:W-:Y:S01]  /*1b90*/  IMAD.IADD R2, R2, 0x1, -R5 ;  /* 0x0000000102027824 */ /* 0x000fe200078e0a05 */
[----:B------:R-:W-:-:S03]  /*1ba0*/  IADD3 R5, PT, PT, R8, -0x7f, RZ ;  /* 0xffffff8108057810 */ /* 0x000fc60007ffe0ff */
[----:B------:R-:W0:Y:S01]  /*1bb0*/  MUFU.RCP R6, R2 ;  /* 0x0000000200067308 */ /* 0x000e220000001000 */
[----:B------:R-:W-:Y:S01]  /*1bc0*/  FADD.FTZ R7, -R2, -RZ ;  /* 0x800000ff02077221 */ /* 0x000fe20000010100 */
[----:B------:R-:W-:-:S03]  /*1bd0*/  IMAD R0, R5, -0x800000, R0 ;  /* 0xff80000005007824 */ /* 0x000fc600078e0200 */
[----:B0-----:R-:W-:-:S04]  /*1be0*/  FFMA R9, R6, R7, 1 ;  /* 0x3f80000006097423 */ /* 0x001fc80000000007 */
[----:B------:R-:W-:-:S04]  /*1bf0*/  FFMA R11, R6, R9, R6 ;  /* 0x00000009060b7223 */ /* 0x000fc80000000006 */
[----:B------:R-:W-:-:S04]  /*1c00*/  FFMA R6, R0, R11, RZ ;  /* 0x0000000b00067223 */ /* 0x000fc800000000ff */
[----:B------:R-:W-:-:S04]  /*1c10*/  FFMA R9, R7, R6, R0 ;  /* 0x0000000607097223 */ /* 0x000fc80000000000 */
[----:B------:R-:W-:Y:S01]  /*1c20*/  FFMA R8, R11, R9, R6 ;  /* 0x000000090b087223 */ /* 0x000fe20000000006 */
[----:B------:R-:W-:-:S03]  /*1c30*/  IADD3 R6, PT, PT, R5, 0x7f, -R10 ;  /* 0x0000007f05067810 */ /* 0x000fc60007ffe80a */
[----:B------:R-:W-:Y:S02]  /*1c40*/  FFMA R7, R7, R8, R0 ;  /* 0x0000000807077223 */ /* 0x000fe40000000000 */
[----:B------:R-:W-:Y:S02]  /*1c50*/  IMAD.IADD R3, R6, 0x1, R3 ;  /* 0x0000000106037824 */ /* 0x000fe400078e0203 */
[----:B------:R-:W-:-:S05]  /*1c60*/  FFMA R0, R11, R7, R8 ;  /* 0x000000070b007223 */ /* 0x000fca0000000008 */
[----:B------:R-:W-:-:S04]  /*1c70*/  SHF.R.U32.HI R2, RZ, 0x17, R0 ;  /* 0x00000017ff027819 */ /* 0x000fc80000011600 */
[----:B------:R-:W-:-:S05]  /*1c80*/  LOP3.LUT R2, R2, 0xff, RZ, 0xc0, !PT ;  /* 0x000000ff02027812 */ /* 0x000fca00078ec0ff */
[----:B------:R-:W-:-:S04]  /*1c90*/  IMAD.IADD R9, R2, 0x1, R3 ;  /* 0x0000000102097824 */ /* 0x000fc800078e0203 */
[----:B------:R-:W-:-:S05]  /*1ca0*/  VIADD R2, R9, 0xffffffff ;  /* 0xffffffff09027836 */ /* 0x000fca0000000000 */
[----:B------:R-:W-:-:S13]  /*1cb0*/  ISETP.GE.U32.AND P0, PT, R2, 0xfe, PT ;  /* 0x000000fe0200780c */ /* 0x000fda0003f06070 */
[----:B------:R-:W-:Y:S05]  /*1cc0*/  @!P0 BRA `(.L_x_64) ;  /* 0x0000000000808947 */ /* 0x000fea0003800000 */
[----:B------:R-:W-:-:S13]  /*1cd0*/  ISETP.GT.AND P0, PT, R9, 0xfe, PT ;  /* 0x000000fe0900780c */ /* 0x000fda0003f04270 */
[----:B------:R-:W-:Y:S05]  /*1ce0*/  @P0 BRA `(.L_x_65) ;  /* 0x00000000006c0947 */ /* 0x000fea0003800000 */
[----:B------:R-:W-:-:S13]  /*1cf0*/  ISETP.GE.AND P0, PT, R9, 0x1, PT ;  /* 0x000000010900780c */ /* 0x000fda0003f06270 */
[----:B------:R-:W-:Y:S05]  /*1d00*/  @P0 BRA `(.L_x_66) ;  /* 0x0000000000740947 */ /* 0x000fea0003800000 */
[----:B------:R-:W-:Y:S02]  /*1d10*/  ISETP.GE.AND P0, PT, R9, -0x18, PT ;  /* 0xffffffe80900780c */ /* 0x000fe40003f06270 */
[----:B------:R-:W-:-:S11]  /*1d20*/  LOP3.LUT R0, R0, 0x80000000, RZ, 0xc0, !PT ;  /* 0x8000000000007812 */ /* 0x000fd600078ec0ff */
[----:B------:R-:W-:Y:S05]  /*1d30*/  @!P0 BRA `(.L_x_66) ;  /* 0x0000000000688947 */ /* 0x000fea0003800000 */
[-CC-:B------:R-:W-:Y:S01]  /*1d40*/  FFMA.RZ R2, R11, R7.reuse, R8.reuse ;  /* 0x000000070b027223 */ /* 0x180fe2000000c008 */
[----:B------:R-:W-:Y:S02]  /*1d50*/  VIADD R6, R9, 0x20 ;  /* 0x0000002009067836 */ /* 0x000fe40000000000 */
[-CC-:B------:R-:W-:Y:S01]  /*1d60*/  FFMA.RM R3, R11, R7.reuse, R8.reuse ;  /* 0x000000070b037223 */ /* 0x180fe20000004008 */
[----:B------:R-:W-:Y:S02]  /*1d70*/  ISETP.NE.AND P2, PT, R9, RZ, PT ;  /* 0x000000ff0900720c */ /* 0x000fe40003f45270 */
[----:B------:R-:W-:Y:S01]  /*1d80*/  LOP3.LUT R5, R2, 0x7fffff, RZ, 0xc0, !PT ;  /* 0x007fffff02057812 */ /* 0x000fe200078ec0ff */
[----:B------:R-:W-:Y:S01]  /*1d90*/  FFMA.RP R2, R11, R7, R8 ;  /* 0x000000070b027223 */ /* 0x000fe20000008008 */
[----:B------:R-:W-:Y:S02]  /*1da0*/  ISETP.NE.AND P1, PT, R9, RZ, PT ;  /* 0x000000ff0900720c */ /* 0x000fe40003f25270 */
[----:B------:R-:W-:-:S02]  /*1db0*/  LOP3.LUT R5, R5, 0x800000, RZ, 0xfc, !PT ;  /* 0x0080000005057812 */ /* 0x000fc400078efcff */
[----:B------:R-:W-:Y:S02]  /*1dc0*/  IADD3 R7, PT, PT, -R9, RZ, RZ ;  /* 0x000000ff09077210 */ /* 0x000fe40007ffe1ff */
[----:B------:R-:W-:Y:S02]  /*1dd0*/  SHF.L.U32 R6, R5, R6, RZ ;  /* 0x0000000605067219 */ /* 0x000fe400000006ff */
[----:B------:R-:W-:Y:S02]  /*1de0*/  FSETP.NEU.FTZ.AND P0, PT, R2, R3, PT ;  /* 0x000000030200720b */ /* 0x000fe40003f1d000 */
[----:B------:R-:W-:Y:S02]  /*1df0*/  SEL R2, R7, RZ, P2 ;  /* 0x000000ff07027207 */ /* 0x000fe40001000000 */
[----:B------:R-:W-:Y:S02]  /*1e00*/  ISETP.NE.AND P1, PT, R6, RZ, P1 ;  /* 0x000000ff0600720c */ /* 0x000fe40000f25270 */
[----:B------:R-:W-:-:S02]  /*1e10*/  SHF.R.U32.HI R2, RZ, R2, R5 ;  /* 0x00000002ff027219 */ /* 0x000fc40000011605 */
[----:B------:R-:W-:Y:S02]  /*1e20*/  PLOP3.LUT P0, PT, P0, P1, PT, 0xf8, 0x8f ;  /* 0x00000000008f781c */ /* 0x000fe40000703f70 */
[----:B------:R-:W-:Y:S02]  /*1e30*/  SHF.R.U32.HI R6, RZ, 0x1, R2 ;  /* 0x00000001ff067819 */ /* 0x000fe40000011602 */
[----:B------:R-:W-:-:S04]  /*1e40*/  SEL R3, RZ, 0x1, !P0 ;  /* 0x00000001ff037807 */ /* 0x000fc80004000000 */
[----:B------:R-:W-:-:S04]  /*1e50*/  LOP3.LUT R3, R3, 0x1, R6, 0xf8, !PT ;  /* 0x0000000103037812 */ /* 0x000fc800078ef806 */
[----:B------:R-:W-:-:S05]  /*1e60*/  LOP3.LUT R3, R3, R2, RZ, 0xc0, !PT ;  /* 0x0000000203037212 */ /* 0x000fca00078ec0ff */
[----:B------:R-:W-:-:S05]  /*1e70*/  IMAD.IADD R3, R6, 0x1, R3 ;  /* 0x0000000106037824 */ /* 0x000fca00078e0203 */
[----:B------:R-:W-:Y:S01]  /*1e80*/  LOP3.LUT R0, R3, R0, RZ, 0xfc, !PT ;  /* 0x0000000003007212 */ /* 0x000fe200078efcff */
[----:B------:R-:W-:Y:S06]  /*1e90*/  BRA `(.L_x_66) ;  /* 0x0000000000107947 */ /* 0x000fec0003800000 */
.L_x_65:
[----:B------:R-:W-:-:S04]  /*1ea0*/  LOP3.LUT R0, R0, 0x80000000, RZ, 0xc0, !PT ;  /* 0x8000000000007812 */ /* 0x000fc800078ec0ff */
[----:B------:R-:W-:Y:S01]  /*1eb0*/  LOP3.LUT R0, R0, 0x7f800000, RZ, 0xfc, !PT ;  /* 0x7f80000000007812 */ /* 0x000fe200078efcff */
[----:B------:R-:W-:Y:S06]  /*1ec0*/  BRA `(.L_x_66) ;  /* 0x0000000000047947 */ /* 0x000fec0003800000 */
.L_x_64:
[----:B------:R-:W-:-:S07]  /*1ed0*/  IMAD R0, R3, 0x800000, R0 ;  /* 0x0080000003007824 */ /* 0x000fce00078e0200 */
.L_x_66:
[----:B------:R-:W-:Y:S05]  /*1ee0*/  BSYNC.RECONVERGENT B2 ;  /* 0x0000000000027941 */ /* 0x000fea0003800200 */
.L_x_63:
[----:B------:R-:W-:Y:S05]  /*1ef0*/  BRA `(.L_x_67) ;  /* 0x0000000000207947 */ /* 0x000fea0003800000 */
.L_x_62:
[----:B------:R-:W-:-:S04]  /*1f00*/  LOP3.LUT R0, R2, 0x80000000, R0, 0x48, !PT ;  /* 0x8000000002007812 */ /* 0x000fc800078e4800 */
[----:B------:R-:W-:Y:S01]  /*1f10*/  LOP3.LUT R0, R0, 0x7f800000, RZ, 0xfc, !PT ;  /* 0x7f80000000007812 */ /* 0x000fe200078efcff */
[----:B------:R-:W-:Y:S06]  /*1f20*/  BRA `(.L_x_67) ;  /* 0x0000000000147947 */ /* 0x000fec0003800000 */
.L_x_61:
[----:B------:R-:W-:Y:S01]  /*1f30*/  LOP3.LUT R0, R2, 0x80000000, R0, 0x48, !PT ;  /* 0x8000000002007812 */ /* 0x000fe200078e4800 */
[----:B------:R-:W-:Y:S06]  /*1f40*/  BRA `(.L_x_67) ;  /* 0x00000000000c7947 */ /* 0x000fec0003800000 */
.L_x_60:
[----:B------:R-:W0:Y:S01]  /*1f50*/  MUFU.RSQ R0, -QNAN ;  /* 0xffc0000000007908 */ /* 0x000e220000001400 */
[----:B------:R-:W-:Y:S05]  /*1f60*/  BRA `(.L_x_67) ;  /* 0x0000000000047947 */ /* 0x000fea0003800000 */
.L_x_59:
[----:B------:R-:W-:-:S07]  /*1f70*/  FADD.FTZ R0, R19, R2 ;  /* 0x0000000213007221 */ /* 0x000fce0000010000 */
.L_x_67:
[----:B------:R-:W-:Y:S05]  /*1f80*/  BSYNC.RECONVERGENT B1 ;  /* 0x0000000000017941 */ /* 0x000fea0003800200 */
.L_x_57:
[----:B------:R-:W-:-:S04]  /*1f90*/  IMAD.MOV.U32 R5, RZ, RZ, 0x0 ;  /* 0x00000000ff057424 */ /* 0x000fc800078e00ff */
[----:B0-----:R-:W-:Y:S05]  /*1fa0*/  RET.REL.NODEC R4 `(_Z13softmaxKernelIfEvPKT_PS0_ii) ;  /* 0xffffffe004147950 */ /* 0x001fea0003c3ffff */
.L_x_68:
[----:B------:R-:W-:-:S00]  /*1fb0*/  BRA `(.L_x_68) ;  /* 0xfffffffc00fc7947 */ /* 0x000fc0000383ffff */
[----:B------:R-:W-:-:S00]  /*1fc0*/  NOP ;  /* 0x0000000000007918 */ /* 0x000fc00000000000 */
        /* <DEDUP_REMOVED lines=11> */
.L_x_69:


//--------------------- .nv.global.init           --------------------------
	.section	.nv.global.init,"aw",@progbits
.nv.global.init:
	.type		$str,@object
	.size		$str,($str$2 - $str)
$str:
        /*0000*/ 	.byte	0x72, 0x20, 0x3d, 0x20, 0x25, 0x64, 0x2c, 0x20, 0x73, 0x6d, 0x65, 0x6d, 0x5b, 0x30, 0x5d, 0x20
        /*0010*/ 	.byte	0x3d, 0x20, 0x25, 0x66, 0x0a, 0x00
	.type		$str$2,@object
	.size		$str$2,($str$1 - $str$2)
$str$2:
        /*0016*/ 	.byte	0x63, 0x75, 0x64, 0x61, 0x20, 0x72, 0x20, 0x3d, 0x20, 0x25, 0x64, 0x20, 0x65, 0x5f, 0x73, 0x75
        /*0026*/ 	.byte	0x6d, 0x20, 0x3d, 0x20, 0x25, 0x66, 0x0a, 0x00
	.type		$str$1,@object
	.size		$str$1,(.L_1 - $str$1)
$str$1:
        /*002e*/ 	.byte	0x63, 0x75, 0x64, 0x61, 0x20, 0x72, 0x20, 0x3d, 0x20, 0x25, 0x64, 0x20, 0x78, 0x5f, 0x6d, 0x61
        /*003e*/ 	.byte	0x78, 0x20, 0x3d, 0x20, 0x25, 0x66, 0x0a, 0x00
.L_1:


//--------------------- .nv.shared._Z13softmaxKernelIfEvPKT_PS0_ii --------------------------
	.section	.nv.shared._Z13softmaxKernelIfEvPKT_PS0_ii,"aw",@nobits
	.sectionflags	@""
	.align	4
.nv.shared._Z13softmaxKernelIfEvPKT_PS0_ii:
	.zero		9216


//--------------------- .nv.shared.reserved.0     --------------------------
	.section	.nv.shared.reserved.0,"aw",@nobits
	.weak		__nv_reservedSMEM_offset_0_alias
	.size		__nv_reservedSMEM_offset_0_alias, 0, 64
	.other		__nv_reservedSMEM_offset_0_alias,@"STO_CUDA_RESERVED_SHARED STV_DEFAULT"
__nv_reservedSMEM_offset_0_alias:
	.zero		0
	.zero		64


//--------------------- .nv.constant0._Z13softmaxKernelIfEvPKT_PS0_ii --------------------------
	.section	.nv.constant0._Z13softmaxKernelIfEvPKT_PS0_ii,"a",@progbits
	.sectionflags	@""
	.align	4
.nv.constant0._Z13softmaxKernelIfEvPKT_PS0_ii:
	.zero		920


//--------------------- SYMBOLS --------------------------

	.type		.nv.reservedSmem.offset0,@object
	.size		.nv.reservedSmem.offset0,0x4
	.type		.nv.reservedSmem.cap,@object
	.size		.nv.reservedSmem.cap,0x4
	.type		vprintf,@function
